//
// Generated by NVIDIA NVVM Compiler
//
// Compiler Build ID: CL-36424714
// Cuda compilation tools, release 13.0, V13.0.88
// Based on NVVM 20.0.0
//

.version 9.0
.target sm_100
.address_size 64

	// .globl	main_kernel2
// _ZZ12main_kernel2E15A_global_shared has been demoted
// _ZZ12main_kernel2E15B_global_shared has been demoted

.visible .entry main_kernel2(
	.param .u64 .ptr .align 1 main_kernel2_param_0,
	.param .u64 .ptr .align 1 main_kernel2_param_1,
	.param .u64 .ptr .align 1 main_kernel2_param_2,
	.param .u64 .ptr .align 1 main_kernel2_param_3
)
.maxntid 128
{
	.reg .pred 	%p<9>;
	.reg .b16 	%rs<9>;
	.reg .b32 	%r<843>;
	.reg .b64 	%rd<50>;
	// demoted variable
	.shared .align 1 .b8 _ZZ12main_kernel2E15A_global_shared[16384];
	// demoted variable
	.shared .align 1 .b8 _ZZ12main_kernel2E15B_global_shared[4096];
	mov.u32 	%r411, %ctaid.x;
	mov.u32 	%r1, %nctaid.x;
	mov.u32 	%r412, %ctaid.y;
	mad.lo.s32 	%r2, %r1, %r412, %r411;
	mov.u32 	%r413, %nctaid.y;
	mul.lo.s32 	%r3, %r1, %r413;
	shl.b32 	%r4, %r1, 5;
	add.s32 	%r414, %r4, %r3;
	add.s32 	%r415, %r414, -1;
	div.u32 	%r416, %r415, %r4;
	div.u32 	%r5, %r2, %r4;
	add.s32 	%r417, %r5, 1;
	setp.lt.u32 	%p1, %r417, %r416;
	mov.b32 	%r579, 32;
	@%p1 bra 	$L__BB0_2;
	mul.lo.s32 	%r418, %r5, %r4;
	sub.s32 	%r419, %r3, %r418;
	div.u32 	%r579, %r419, %r1;
$L__BB0_2:
	and.b32  	%r420, %r5, 1;
	setp.eq.b32 	%p2, %r420, 1;
	not.pred 	%p3, %p2;
	@%p3 bra 	$L__BB0_4;
	mul.lo.s32 	%r421, %r4, %r5;
	sub.s32 	%r422, %r2, %r421;
	div.u32 	%r423, %r422, %r579;
	not.b32 	%r424, %r423;
	add.s32 	%r580, %r1, %r424;
	bra.uni 	$L__BB0_5;
$L__BB0_4:
	mul.lo.s32 	%r425, %r4, %r5;
	sub.s32 	%r426, %r2, %r425;
	div.u32 	%r580, %r426, %r579;
$L__BB0_5:
	shl.b32 	%r428, %r5, 5;
	mul.lo.s32 	%r429, %r428, %r1;
	sub.s32 	%r430, %r2, %r429;
	rem.u32 	%r431, %r430, %r579;
	add.s32 	%r432, %r431, %r428;
	shl.b32 	%r11, %r432, 22;
	shl.b32 	%r12, %r432, 8;
	mov.b32 	%r710, 0;
	mov.u32 	%r711, %r710;
	mov.u32 	%r712, %r710;
	mov.u32 	%r713, %r710;
	mov.u32 	%r714, %r710;
	mov.u32 	%r715, %r710;
	mov.u32 	%r716, %r710;
	mov.u32 	%r717, %r710;
	mov.u32 	%r718, %r710;
	mov.u32 	%r719, %r710;
	mov.u32 	%r720, %r710;
	mov.u32 	%r721, %r710;
	mov.u32 	%r722, %r710;
	mov.u32 	%r723, %r710;
	mov.u32 	%r724, %r710;
	mov.u32 	%r725, %r710;
	mov.u32 	%r726, %r710;
	mov.u32 	%r727, %r710;
	mov.u32 	%r728, %r710;
	mov.u32 	%r729, %r710;
	mov.u32 	%r730, %r710;
	mov.u32 	%r731, %r710;
	mov.u32 	%r732, %r710;
	mov.u32 	%r733, %r710;
	mov.u32 	%r734, %r710;
	mov.u32 	%r735, %r710;
	mov.u32 	%r736, %r710;
	mov.u32 	%r737, %r710;
	mov.u32 	%r738, %r710;
	mov.u32 	%r739, %r710;
	mov.u32 	%r740, %r710;
	mov.u32 	%r741, %r710;
	mov.u32 	%r742, %r710;
	mov.u32 	%r743, %r710;
	mov.u32 	%r744, %r710;
	mov.u32 	%r745, %r710;
	mov.u32 	%r746, %r710;
	mov.u32 	%r747, %r710;
	mov.u32 	%r748, %r710;
	mov.u32 	%r749, %r710;
	mov.u32 	%r750, %r710;
	mov.u32 	%r751, %r710;
	mov.u32 	%r752, %r710;
	mov.u32 	%r753, %r710;
	mov.u32 	%r754, %r710;
	mov.u32 	%r755, %r710;
	mov.u32 	%r756, %r710;
	mov.u32 	%r757, %r710;
	mov.u32 	%r758, %r710;
	mov.u32 	%r759, %r710;
	mov.u32 	%r760, %r710;
	mov.u32 	%r761, %r710;
	mov.u32 	%r762, %r710;
	mov.u32 	%r763, %r710;
	mov.u32 	%r764, %r710;
	mov.u32 	%r765, %r710;
	mov.u32 	%r766, %r710;
	mov.u32 	%r767, %r710;
	mov.u32 	%r768, %r710;
	mov.u32 	%r769, %r710;
	mov.u32 	%r770, %r710;
	mov.u32 	%r771, %r710;
	mov.u32 	%r772, %r710;
	mov.u32 	%r773, %r710;
	mov.u32 	%r774, %r710;
	mov.u32 	%r775, %r710;
	mov.u32 	%r776, %r710;
	mov.u32 	%r777, %r710;
	mov.u32 	%r778, %r710;
	mov.u32 	%r779, %r710;
	mov.u32 	%r780, %r710;
	mov.u32 	%r781, %r710;
	mov.u32 	%r782, %r710;
	mov.u32 	%r783, %r710;
	mov.u32 	%r784, %r710;
	mov.u32 	%r785, %r710;
	mov.u32 	%r786, %r710;
	mov.u32 	%r787, %r710;
	mov.u32 	%r788, %r710;
	mov.u32 	%r789, %r710;
	mov.u32 	%r790, %r710;
	mov.u32 	%r791, %r710;
	mov.u32 	%r792, %r710;
	mov.u32 	%r793, %r710;
	mov.u32 	%r794, %r710;
	mov.u32 	%r795, %r710;
	mov.u32 	%r796, %r710;
	mov.u32 	%r797, %r710;
	mov.u32 	%r798, %r710;
	mov.u32 	%r799, %r710;
	mov.u32 	%r800, %r710;
	mov.u32 	%r801, %r710;
	mov.u32 	%r802, %r710;
	mov.u32 	%r803, %r710;
	mov.u32 	%r804, %r710;
	mov.u32 	%r805, %r710;
	mov.u32 	%r806, %r710;
	mov.u32 	%r807, %r710;
	mov.u32 	%r808, %r710;
	mov.u32 	%r809, %r710;
	mov.u32 	%r810, %r710;
	mov.u32 	%r811, %r710;
	mov.u32 	%r812, %r710;
	mov.u32 	%r813, %r710;
	mov.u32 	%r814, %r710;
	mov.u32 	%r815, %r710;
	mov.u32 	%r816, %r710;
	mov.u32 	%r817, %r710;
	mov.u32 	%r818, %r710;
	mov.u32 	%r819, %r710;
	mov.u32 	%r820, %r710;
	mov.u32 	%r821, %r710;
	mov.u32 	%r822, %r710;
	mov.u32 	%r823, %r710;
	mov.u32 	%r824, %r710;
	mov.u32 	%r825, %r710;
	mov.u32 	%r826, %r710;
	mov.u32 	%r827, %r710;
	mov.u32 	%r828, %r710;
	mov.u32 	%r829, %r710;
	mov.u32 	%r830, %r710;
	mov.u32 	%r831, %r710;
	mov.u32 	%r832, %r710;
	mov.u32 	%r833, %r710;
	mov.u32 	%r834, %r710;
	mov.u32 	%r835, %r710;
	mov.u32 	%r836, %r710;
	mov.u32 	%r837, %r710;
	mov.u32 	%r709, %r710;
$L__BB0_6:
	ld.param.u64 	%rd46, [main_kernel2_param_1];
	ld.param.u64 	%rd44, [main_kernel2_param_0];
	bar.sync 	0;
	shl.b32 	%r434, %r709, 10;
	mov.u32 	%r435, %tid.x;
	shl.b32 	%r436, %r435, 4;
	mov.u32 	%r437, %tid.y;
	shl.b32 	%r438, %r437, 12;
	or.b32  	%r439, %r436, %r438;
	mad.lo.s32 	%r440, %r437, 1044480, %r439;
	add.s32 	%r441, %r440, %r11;
	add.s32 	%r442, %r441, %r434;
	cvt.s64.s32 	%rd5, %r442;
	cvta.to.global.u64 	%rd6, %rd44;
	add.s64 	%rd7, %rd6, %rd5;
	ld.global.nc.v4.u32 	{%r443, %r444, %r445, %r446}, [%rd7];
	mov.u32 	%r447, _ZZ12main_kernel2E15A_global_shared;
	add.s32 	%r448, %r447, %r439;
	st.shared.v4.u32 	[%r448], {%r443, %r444, %r445, %r446};
	ld.global.nc.v4.u32 	{%r449, %r450, %r451, %r452}, [%rd7+512];
	st.shared.v4.u32 	[%r448+512], {%r449, %r450, %r451, %r452};
	ld.global.nc.v4.u32 	{%r453, %r454, %r455, %r456}, [%rd7+262144];
	st.shared.v4.u32 	[%r448+1024], {%r453, %r454, %r455, %r456};
	ld.global.nc.v4.u32 	{%r457, %r458, %r459, %r460}, [%rd7+262656];
	st.shared.v4.u32 	[%r448+1536], {%r457, %r458, %r459, %r460};
	ld.global.nc.v4.u32 	{%r461, %r462, %r463, %r464}, [%rd7+524288];
	st.shared.v4.u32 	[%r448+2048], {%r461, %r462, %r463, %r464};
	ld.global.nc.v4.u32 	{%r465, %r466, %r467, %r468}, [%rd7+524800];
	st.shared.v4.u32 	[%r448+2560], {%r465, %r466, %r467, %r468};
	ld.global.nc.v4.u32 	{%r469, %r470, %r471, %r472}, [%rd7+786432];
	st.shared.v4.u32 	[%r448+3072], {%r469, %r470, %r471, %r472};
	ld.global.nc.v4.u32 	{%r473, %r474, %r475, %r476}, [%rd7+786944];
	st.shared.v4.u32 	[%r448+3584], {%r473, %r474, %r475, %r476};
	mad.lo.s32 	%r477, %r437, -1047552, %r440;
	mad.lo.s32 	%r478, %r437, 261120, %r477;
	shl.b32 	%r479, %r580, 20;
	add.s32 	%r480, %r478, %r479;
	add.s32 	%r481, %r480, %r434;
	cvt.s64.s32 	%rd8, %r481;
	cvta.to.global.u64 	%rd9, %rd46;
	add.s64 	%rd10, %rd9, %rd8;
	ld.global.nc.v4.u32 	{%r482, %r483, %r484, %r485}, [%rd10];
	mov.u32 	%r486, _ZZ12main_kernel2E15B_global_shared;
	add.s32 	%r487, %r486, %r477;
	st.shared.v4.u32 	[%r487], {%r482, %r483, %r484, %r485};
	ld.global.nc.v4.u32 	{%r488, %r489, %r490, %r491}, [%rd10+512];
	st.shared.v4.u32 	[%r487+512], {%r488, %r489, %r490, %r491};
	bar.sync 	0;
	mov.b32 	%r838, 0;
$L__BB0_7:
	shl.b32 	%r493, %r838, 8;
	mov.u32 	%r494, %tid.y;
	shl.b32 	%r495, %r494, 12;
	add.s32 	%r496, %r493, %r495;
	mov.u32 	%r497, _ZZ12main_kernel2E15A_global_shared;
	add.s32 	%r498, %r497, %r496;
	mov.b32 	%r499, 16;
	wmma.load.a.sync.aligned.row.m16n16k16.shared.s8 	{%r500, %r501}, [%r498], %r499;
	add.s32 	%r502, %r498, 1024;
	wmma.load.a.sync.aligned.row.m16n16k16.shared.s8 	{%r503, %r504}, [%r502], %r499;
	add.s32 	%r505, %r498, 2048;
	wmma.load.a.sync.aligned.row.m16n16k16.shared.s8 	{%r506, %r507}, [%r505], %r499;
	add.s32 	%r508, %r498, 3072;
	wmma.load.a.sync.aligned.row.m16n16k16.shared.s8 	{%r509, %r510}, [%r508], %r499;
	mov.u32 	%r511, _ZZ12main_kernel2E15B_global_shared;
	add.s32 	%r512, %r511, %r493;
	wmma.load.b.sync.aligned.col.m16n16k16.shared.s8 	{%r513, %r514}, [%r512], %r499;
	add.s32 	%r515, %r512, 1024;
	wmma.load.b.sync.aligned.col.m16n16k16.shared.s8 	{%r516, %r517}, [%r515], %r499;
	add.s32 	%r518, %r512, 2048;
	wmma.load.b.sync.aligned.col.m16n16k16.shared.s8 	{%r519, %r520}, [%r518], %r499;
	add.s32 	%r521, %r512, 3072;
	wmma.load.b.sync.aligned.col.m16n16k16.shared.s8 	{%r522, %r523}, [%r521], %r499;
	wmma.mma.sync.aligned.row.col.m16n16k16.s32.s8.s8.s32 {%r821, %r820, %r819, %r818, %r817, %r816, %r815, %r814}, {%r500, %r501}, {%r513, %r514}, {%r821, %r820, %r819, %r818, %r817, %r816, %r815, %r814};
	wmma.mma.sync.aligned.row.col.m16n16k16.s32.s8.s8.s32 {%r813, %r812, %r811, %r810, %r809, %r808, %r807, %r806}, {%r500, %r501}, {%r516, %r517}, {%r813, %r812, %r811, %r810, %r809, %r808, %r807, %r806};
	wmma.mma.sync.aligned.row.col.m16n16k16.s32.s8.s8.s32 {%r805, %r804, %r803, %r802, %r801, %r800, %r799, %r798}, {%r500, %r501}, {%r519, %r520}, {%r805, %r804, %r803, %r802, %r801, %r800, %r799, %r798};
	wmma.mma.sync.aligned.row.col.m16n16k16.s32.s8.s8.s32 {%r797, %r796, %r795, %r794, %r793, %r792, %r791, %r790}, {%r500, %r501}, {%r522, %r523}, {%r797, %r796, %r795, %r794, %r793, %r792, %r791, %r790};
	wmma.mma.sync.aligned.row.col.m16n16k16.s32.s8.s8.s32 {%r789, %r788, %r787, %r786, %r785, %r784, %r783, %r782}, {%r503, %r504}, {%r513, %r514}, {%r789, %r788, %r787, %r786, %r785, %r784, %r783, %r782};
	wmma.mma.sync.aligned.row.col.m16n16k16.s32.s8.s8.s32 {%r781, %r780, %r779, %r778, %r777, %r776, %r775, %r774}, {%r503, %r504}, {%r516, %r517}, {%r781, %r780, %r779, %r778, %r777, %r776, %r775, %r774};
	wmma.mma.sync.aligned.row.col.m16n16k16.s32.s8.s8.s32 {%r773, %r772, %r771, %r770, %r769, %r768, %r767, %r766}, {%r503, %r504}, {%r519, %r520}, {%r773, %r772, %r771, %r770, %r769, %r768, %r767, %r766};
	wmma.mma.sync.aligned.row.col.m16n16k16.s32.s8.s8.s32 {%r765, %r764, %r763, %r762, %r761, %r760, %r759, %r758}, {%r503, %r504}, {%r522, %r523}, {%r765, %r764, %r763, %r762, %r761, %r760, %r759, %r758};
	wmma.mma.sync.aligned.row.col.m16n16k16.s32.s8.s8.s32 {%r757, %r756, %r755, %r754, %r753, %r752, %r751, %r750}, {%r506, %r507}, {%r513, %r514}, {%r757, %r756, %r755, %r754, %r753, %r752, %r751, %r750};
	wmma.mma.sync.aligned.row.col.m16n16k16.s32.s8.s8.s32 {%r749, %r748, %r747, %r746, %r745, %r744, %r743, %r742}, {%r506, %r507}, {%r516, %r517}, {%r749, %r748, %r747, %r746, %r745, %r744, %r743, %r742};
	wmma.mma.sync.aligned.row.col.m16n16k16.s32.s8.s8.s32 {%r741, %r740, %r739, %r738, %r737, %r736, %r735, %r734}, {%r506, %r507}, {%r519, %r520}, {%r741, %r740, %r739, %r738, %r737, %r736, %r735, %r734};
	wmma.mma.sync.aligned.row.col.m16n16k16.s32.s8.s8.s32 {%r733, %r732, %r731, %r730, %r729, %r728, %r727, %r726}, {%r506, %r507}, {%r522, %r523}, {%r733, %r732, %r731, %r730, %r729, %r728, %r727, %r726};
	wmma.mma.sync.aligned.row.col.m16n16k16.s32.s8.s8.s32 {%r725, %r724, %r723, %r722, %r721, %r720, %r719, %r718}, {%r509, %r510}, {%r513, %r514}, {%r725, %r724, %r723, %r722, %r721, %r720, %r719, %r718};
	wmma.mma.sync.aligned.row.col.m16n16k16.s32.s8.s8.s32 {%r717, %r716, %r715, %r714, %r713, %r712, %r711, %r710}, {%r509, %r510}, {%r516, %r517}, {%r717, %r716, %r715, %r714, %r713, %r712, %r711, %r710};
	wmma.mma.sync.aligned.row.col.m16n16k16.s32.s8.s8.s32 {%r822, %r823, %r824, %r825, %r826, %r827, %r828, %r829}, {%r509, %r510}, {%r519, %r520}, {%r822, %r823, %r824, %r825, %r826, %r827, %r828, %r829};
	wmma.mma.sync.aligned.row.col.m16n16k16.s32.s8.s8.s32 {%r830, %r831, %r832, %r833, %r834, %r835, %r836, %r837}, {%r509, %r510}, {%r522, %r523}, {%r830, %r831, %r832, %r833, %r834, %r835, %r836, %r837};
	mov.b32 	%r839, 0;
$L__BB0_8:
	ld.param.u64 	%rd47, [main_kernel2_param_2];
	add.s32 	%r526, %r12, %r839;
	cvta.to.global.u64 	%rd11, %rd47;
	mul.wide.s32 	%rd12, %r526, 4;
	add.s64 	%rd13, %rd11, %rd12;
	ld.global.u32 	%r842, [%rd13];
	mov.b32 	%r841, 4;
	mov.b32 	%r840, 32;
$L__BB0_9:
	ld.param.u64 	%rd45, [main_kernel2_param_0];
	add.s32 	%r527, %r841, -4;
	setp.eq.s32 	%p4, %r841, 4;
	selp.b32 	%r528, 0, %r842, %p4;
	add.s32 	%r529, %r840, -32;
	and.b32  	%r530, %r529, 261888;
	and.b32  	%r531, %r527, 8;
	shl.b32 	%r532, %r839, 14;
	and.b32  	%r533, %r532, 3932160;
	add.s32 	%r534, %r533, %r11;
	shl.b32 	%r535, %r839, 4;
	and.b32  	%r536, %r535, 240;
	add.s32 	%r537, %r534, %r536;
	add.s32 	%r538, %r537, %r531;
	add.s32 	%r539, %r538, %r530;
	cvt.s64.s32 	%rd14, %r539;
	cvta.to.global.u64 	%rd15, %rd45;
	add.s64 	%rd16, %rd15, %rd14;
	ld.global.nc.u8 	%rs1, [%rd16];
	cvt.s32.s8 	%r540, %rs1;
	add.s32 	%r541, %r841, -3;
	add.s32 	%r542, %r840, -16;
	and.b32  	%r543, %r542, 261888;
	and.b32  	%r544, %r541, 9;
	add.s32 	%r545, %r537, %r544;
	add.s32 	%r546, %r545, %r543;
	cvt.s64.s32 	%rd17, %r546;
	add.s64 	%rd18, %rd15, %rd17;
	ld.global.nc.u8 	%rs2, [%rd18];
	cvt.s32.s8 	%r547, %rs2;
	add.s32 	%r548, %r540, %r547;
	add.s32 	%r549, %r841, -2;
	add.s32 	%r550, %r840, 32;
	and.b32  	%r551, %r840, 261888;
	and.b32  	%r552, %r549, 10;
	add.s32 	%r553, %r537, %r552;
	add.s32 	%r554, %r553, %r551;
	cvt.s64.s32 	%rd19, %r554;
	add.s64 	%rd20, %rd15, %rd19;
	ld.global.nc.u8 	%rs3, [%rd20];
	cvt.s32.s8 	%r555, %rs3;
	add.s32 	%r556, %r548, %r555;
	ld.global.nc.u8 	%rs4, [%rd18+2];
	cvt.s32.s8 	%r557, %rs4;
	add.s32 	%r558, %r556, %r557;
	and.b32  	%r559, %r550, 261888;
	and.b32  	%r560, %r841, 12;
	add.s32 	%r561, %r537, %r560;
	add.s32 	%r562, %r561, %r559;
	cvt.s64.s32 	%rd21, %r562;
	add.s64 	%rd22, %rd15, %rd21;
	ld.global.nc.u8 	%rs5, [%rd22];
	cvt.s32.s8 	%r563, %rs5;
	add.s32 	%r564, %r558, %r563;
	ld.global.nc.u8 	%rs6, [%rd18+4];
	cvt.s32.s8 	%r565, %rs6;
	add.s32 	%r566, %r564, %r565;
	ld.global.nc.u8 	%rs7, [%rd20+4];
	cvt.s32.s8 	%r567, %rs7;
	add.s32 	%r568, %r566, %r567;
	ld.global.nc.u8 	%rs8, [%rd18+6];
	cvt.s32.s8 	%r569, %rs8;
	add.s32 	%r570, %r568, %r569;
	shl.b32 	%r571, %r570, 2;
	add.s32 	%r842, %r571, %r528;
	add.s32 	%r841, %r841, 8;
	add.s32 	%r840, %r840, 128;
	setp.ne.s32 	%p5, %r841, 16388;
	@%p5 bra 	$L__BB0_9;
	ld.param.u64 	%rd48, [main_kernel2_param_2];
	cvta.to.global.u64 	%rd23, %rd48;
	mul.wide.s32 	%rd24, %r526, 4;
	add.s64 	%rd25, %rd23, %rd24;
	st.global.u32 	[%rd25], %r842;
	add.s32 	%r839, %r839, 1;
	setp.ne.s32 	%p6, %r839, 256;
	@%p6 bra 	$L__BB0_8;
	add.s32 	%r838, %r838, 1;
	setp.ne.s32 	%p7, %r838, 4;
	@%p7 bra 	$L__BB0_7;
	add.s32 	%r709, %r709, 1;
	setp.ne.s32 	%p8, %r709, 256;
	@%p8 bra 	$L__BB0_6;
	ld.param.u64 	%rd49, [main_kernel2_param_3];
	mov.u32 	%r573, %tid.y;
	shl.b32 	%r574, %r573, 20;
	cvta.to.global.u64 	%rd26, %rd49;
	shl.b32 	%r575, %r580, 6;
	add.s32 	%r576, %r575, %r574;
	add.s32 	%r577, %r576, %r11;
	mul.wide.s32 	%rd27, %r577, 4;
	add.s64 	%rd28, %rd26, %rd27;
	mov.b32 	%r578, 16384;
	wmma.store.d.sync.aligned.row.m16n16k16.global.s32 	[%rd28], {%r821, %r820, %r819, %r818, %r817, %r816, %r815, %r814}, %r578;
	add.s64 	%rd29, %rd28, 64;
	wmma.store.d.sync.aligned.row.m16n16k16.global.s32 	[%rd29], {%r813, %r812, %r811, %r810, %r809, %r808, %r807, %r806}, %r578;
	add.s64 	%rd30, %rd28, 128;
	wmma.store.d.sync.aligned.row.m16n16k16.global.s32 	[%rd30], {%r805, %r804, %r803, %r802, %r801, %r800, %r799, %r798}, %r578;
	add.s64 	%rd31, %rd28, 192;
	wmma.store.d.sync.aligned.row.m16n16k16.global.s32 	[%rd31], {%r797, %r796, %r795, %r794, %r793, %r792, %r791, %r790}, %r578;
	add.s64 	%rd32, %rd28, 1048576;
	wmma.store.d.sync.aligned.row.m16n16k16.global.s32 	[%rd32], {%r789, %r788, %r787, %r786, %r785, %r784, %r783, %r782}, %r578;
	add.s64 	%rd33, %rd28, 1048640;
	wmma.store.d.sync.aligned.row.m16n16k16.global.s32 	[%rd33], {%r781, %r780, %r779, %r778, %r777, %r776, %r775, %r774}, %r578;
	add.s64 	%rd34, %rd28, 1048704;
	wmma.store.d.sync.aligned.row.m16n16k16.global.s32 	[%rd34], {%r773, %r772, %r771, %r770, %r769, %r768, %r767, %r766}, %r578;
	add.s64 	%rd35, %rd28, 1048768;
	wmma.store.d.sync.aligned.row.m16n16k16.global.s32 	[%rd35], {%r765, %r764, %r763, %r762, %r761, %r760, %r759, %r758}, %r578;
	add.s64 	%rd36, %rd28, 2097152;
	wmma.store.d.sync.aligned.row.m16n16k16.global.s32 	[%rd36], {%r757, %r756, %r755, %r754, %r753, %r752, %r751, %r750}, %r578;
	add.s64 	%rd37, %rd28, 2097216;
	wmma.store.d.sync.aligned.row.m16n16k16.global.s32 	[%rd37], {%r749, %r748, %r747, %r746, %r745, %r744, %r743, %r742}, %r578;
	add.s64 	%rd38, %rd28, 2097280;
	wmma.store.d.sync.aligned.row.m16n16k16.global.s32 	[%rd38], {%r741, %r740, %r739, %r738, %r737, %r736, %r735, %r734}, %r578;
	add.s64 	%rd39, %rd28, 2097344;
	wmma.store.d.sync.aligned.row.m16n16k16.global.s32 	[%rd39], {%r733, %r732, %r731, %r730, %r729, %r728, %r727, %r726}, %r578;
	add.s64 	%rd40, %rd28, 3145728;
	wmma.store.d.sync.aligned.row.m16n16k16.global.s32 	[%rd40], {%r725, %r724, %r723, %r722, %r721, %r720, %r719, %r718}, %r578;
	add.s64 	%rd41, %rd28, 3145792;
	wmma.store.d.sync.aligned.row.m16n16k16.global.s32 	[%rd41], {%r717, %r716, %r715, %r714, %r713, %r712, %r711, %r710}, %r578;
	add.s64 	%rd42, %rd28, 3145856;
	wmma.store.d.sync.aligned.row.m16n16k16.global.s32 	[%rd42], {%r822, %r823, %r824, %r825, %r826, %r827, %r828, %r829}, %r578;
	add.s64 	%rd43, %rd28, 3145920;
	wmma.store.d.sync.aligned.row.m16n16k16.global.s32 	[%rd43], {%r830, %r831, %r832, %r833, %r834, %r835, %r836, %r837}, %r578;
	ret;

}
	// .globl	main_kernel0
.visible .entry main_kernel0(
	.param .u64 .ptr .align 1 main_kernel0_param_0,
	.param .u64 .ptr .align 1 main_kernel0_param_1
)
.maxntid 1024
{
	.reg .b32 	%r<37>;
	.reg .b64 	%rd<11>;

	ld.param.u64 	%rd1, [main_kernel0_param_0];
	ld.param.u64 	%rd2, [main_kernel0_param_1];
	mov.u32 	%r1, %ctaid.y;
	shl.b32 	%r2, %r1, 26;
	mov.u32 	%r3, %ctaid.x;
	shl.b32 	%r4, %r3, 15;
	mov.u32 	%r5, %tid.y;
	shl.b32 	%r6, %r5, 8;
	add.s32 	%r7, %r4, %r6;
	mov.u32 	%r8, %tid.x;
	shl.b32 	%r9, %r8, 5;
	add.s32 	%r10, %r7, %r9;
	shl.b32 	%r11, %r5, 4;
	shl.b32 	%r12, %r8, 1;
	add.s32 	%r13, %r11, %r12;
	shl.b32 	%r14, %r3, 5;
	and.b32  	%r15, %r14, 224;
	shr.u32 	%r16, %r5, 2;
	and.b32  	%r17, %r16, 240;
	or.b32  	%r18, %r15, %r2;
	add.s32 	%r19, %r18, %r17;
	add.s32 	%r20, %r10, %r2;
	cvta.to.global.u64 	%rd3, %rd2;
	cvta.to.global.u64 	%rd4, %rd1;
	and.b32  	%r21, %r10, 2147221504;
	shl.b32 	%r22, %r13, 8;
	and.b32  	%r23, %r22, 261632;
	add.s32 	%r24, %r19, %r21;
	or.b32  	%r25, %r24, %r23;
	cvt.u64.u32 	%rd5, %r25;
	add.s64 	%rd6, %rd4, %rd5;
	cvt.u64.u32 	%rd7, %r20;
	add.s64 	%rd8, %rd3, %rd7;
	ld.global.nc.v4.u32 	{%r26, %r27, %r28, %r29}, [%rd8];
	st.global.v4.u32 	[%rd6], {%r26, %r27, %r28, %r29};
	or.b32  	%r30, %r22, 256;
	and.b32  	%r31, %r30, 261888;
	add.s32 	%r32, %r24, %r31;
	cvt.u64.u32 	%rd9, %r32;
	add.s64 	%rd10, %rd4, %rd9;
	ld.global.nc.v4.u32 	{%r33, %r34, %r35, %r36}, [%rd8+16];
	st.global.v4.u32 	[%rd10], {%r33, %r34, %r35, %r36};
	ret;

}
	// .globl	main_kernel1
.visible .entry main_kernel1(
	.param .u64 .ptr .align 1 main_kernel1_param_0,
	.param .u64 .ptr .align 1 main_kernel1_param_1
)
.maxntid 1024
{
	.reg .b32 	%r<37>;
	.reg .b64 	%rd<11>;

	ld.param.u64 	%rd1, [main_kernel1_param_0];
	ld.param.u64 	%rd2, [main_kernel1_param_1];
	mov.u32 	%r1, %ctaid.y;
	shl.b32 	%r2, %r1, 26;
	mov.u32 	%r3, %ctaid.x;
	shl.b32 	%r4, %r3, 15;
	mov.u32 	%r5, %tid.y;
	shl.b32 	%r6, %r5, 8;
	add.s32 	%r7, %r4, %r6;
	mov.u32 	%r8, %tid.x;
	shl.b32 	%r9, %r8, 5;
	add.s32 	%r10, %r7, %r9;
	shl.b32 	%r11, %r5, 4;
	shl.b32 	%r12, %r8, 1;
	add.s32 	%r13, %r11, %r12;
	shl.b32 	%r14, %r3, 5;
	and.b32  	%r15, %r14, 224;
	shr.u32 	%r16, %r5, 2;
	and.b32  	%r17, %r16, 240;
	or.b32  	%r18, %r15, %r2;
	add.s32 	%r19, %r18, %r17;
	add.s32 	%r20, %r10, %r2;
	cvta.to.global.u64 	%rd3, %rd2;
	cvta.to.global.u64 	%rd4, %rd1;
	and.b32  	%r21, %r10, 2147221504;
	shl.b32 	%r22, %r13, 8;
	and.b32  	%r23, %r22, 261632;
	add.s32 	%r24, %r19, %r21;
	or.b32  	%r25, %r24, %r23;
	cvt.u64.u32 	%rd5, %r25;
	add.s64 	%rd6, %rd4, %rd5;
	cvt.u64.u32 	%rd7, %r20;
	add.s64 	%rd8, %rd3, %rd7;
	ld.global.nc.v4.u32 	{%r26, %r27, %r28, %r29}, [%rd8];
	st.global.v4.u32 	[%rd6], {%r26, %r27, %r28, %r29};
	or.b32  	%r30, %r22, 256;
	and.b32  	%r31, %r30, 261888;
	add.s32 	%r32, %r24, %r31;
	cvt.u64.u32 	%rd9, %r32;
	add.s64 	%rd10, %rd4, %rd9;
	ld.global.nc.v4.u32 	{%r33, %r34, %r35, %r36}, [%rd8+16];
	st.global.v4.u32 	[%rd10], {%r33, %r34, %r35, %r36};
	ret;

}


// ===== COMPILED SASS (sm_100) =====

	.target	sm_100

	.elftype	@"ET_EXEC"


//--------------------- .note.nv.tkinfo           --------------------------
	.section	.note.nv.tkinfo,"",@"SHT_NOTE"
	.sectionflags	@"SHF_NOTE_NV_TKINFO"
	.tkinfo
        /*0018*/ 	.word	0x00000002
        /*0030*/ 	.string	""
        /*0030*/ 	.string	"ptxas"
        /*0030*/ 	.string	"Cuda compilation tools, release 13.0, V13.0.88"
        /*0030*/ 	.string	"Build cuda_13.0.r13.0/compiler.36424714_0"
        /*0030*/ 	.string	"-arch sm_100 -m 64 "



//--------------------- .note.nv.cuinfo           --------------------------
	.section	.note.nv.cuinfo,"",@"SHT_NOTE"
	.sectionflags	@"SHF_NOTE_NV_CUINFO"
        /*0018*/ 	.short	0x0002
        /*001a*/ 	.short	0x0064
        /*001c*/ 	.short	0x0082
	.zero		2


//--------------------- .nv.info                  --------------------------
	.section	.nv.info,"",@"SHT_CUDA_INFO"
	.align	4


	//----- nvinfo : EIATTR_REGCOUNT
	.align		4
        /*0000*/ 	.byte	0x04, 0x2f
        /*0002*/ 	.short	(.L_1 - .L_0)
	.align		4
.L_0:
        /*0004*/ 	.word	index@(main_kernel2)
        /*0008*/ 	.word	0x000000a8


	//----- nvinfo : EIATTR_FRAME_SIZE
	.align		4
.L_1:
        /*000c*/ 	.byte	0x04, 0x11
        /*000e*/ 	.short	(.L_3 - .L_2)
	.align		4
.L_2:
        /*0010*/ 	.word	index@(main_kernel2)
        /*0014*/ 	.word	0x00000000


	//----- nvinfo : EIATTR_REGCOUNT
	.align		4
.L_3:
        /*0018*/ 	.byte	0x04, 0x2f
        /*001a*/ 	.short	(.L_5 - .L_4)
	.align		4
.L_4:
        /*001c*/ 	.word	index@(main_kernel0)
        /*0020*/ 	.word	0x00000014


	//----- nvinfo : EIATTR_FRAME_SIZE
	.align		4
.L_5:
        /*0024*/ 	.byte	0x04, 0x11
        /*0026*/ 	.short	(.L_7 - .L_6)
	.align		4
.L_6:
        /*0028*/ 	.word	index@(main_kernel0)
        /*002c*/ 	.word	0x00000000


	//----- nvinfo : EIATTR_REGCOUNT
	.align		4
.L_7:
        /*0030*/ 	.byte	0x04, 0x2f
        /*0032*/ 	.short	(.L_9 - .L_8)
	.align		4
.L_8:
        /*0034*/ 	.word	index@(main_kernel1)
        /*0038*/ 	.word	0x00000014


	//----- nvinfo : EIATTR_FRAME_SIZE
	.align		4
.L_9:
        /*003c*/ 	.byte	0x04, 0x11
        /*003e*/ 	.short	(.L_11 - .L_10)
	.align		4
.L_10:
        /*0040*/ 	.word	index@(main_kernel1)
        /*0044*/ 	.word	0x00000000


	//----- nvinfo : EIATTR_MIN_STACK_SIZE
	.align		4
.L_11:
        /*0048*/ 	.byte	0x04, 0x12
        /*004a*/ 	.short	(.L_13 - .L_12)
	.align		4
.L_12:
        /*004c*/ 	.word	index@(main_kernel1)
        /*0050*/ 	.word	0x00000000


	//----- nvinfo : EIATTR_MIN_STACK_SIZE
	.align		4
.L_13:
        /*0054*/ 	.byte	0x04, 0x12
        /*0056*/ 	.short	(.L_15 - .L_14)
	.align		4
.L_14:
        /*0058*/ 	.word	index@(main_kernel0)
        /*005c*/ 	.word	0x00000000


	//----- nvinfo : EIATTR_MIN_STACK_SIZE
	.align		4
.L_15:
        /*0060*/ 	.byte	0x04, 0x12
        /*0062*/ 	.short	(.L_17 - .L_16)
	.align		4
.L_16:
        /*0064*/ 	.word	index@(main_kernel2)
        /*0068*/ 	.word	0x00000000
.L_17:


//--------------------- .nv.compat                --------------------------
	.section	.nv.compat,"",@"SHT_CUDA_COMPAT_INFO"
	.align	4
        /*0000*/ 	.byte	0x02, 0x09, 0x00, 0x00, 0x02, 0x02, 0x01, 0x00, 0x02, 0x05, 0x05, 0x00, 0x03, 0x07, 0x01, 0x01
        /*0010*/ 	.byte	0x02, 0x03, 0x00, 0x00, 0x02, 0x06, 0x01, 0x00, 0x04, 0x0b, 0x08, 0x00, 0x01, 0x00, 0x00, 0x00
        /*0020*/ 	.byte	0x00, 0x00, 0x00, 0x00


//--------------------- .nv.info.main_kernel1     --------------------------
	.section	.nv.info.main_kernel1,"",@"SHT_CUDA_INFO"
	.sectionflags	@""
	.align	4


	//----- nvinfo : EIATTR_CUDA_API_VERSION
	.align		4
        /*0000*/ 	.byte	0x04, 0x37
        /*0002*/ 	.short	(.L_19 - .L_18)
.L_18:
        /*0004*/ 	.word	0x00000082


	//----- nvinfo : EIATTR_KPARAM_INFO
	.align		4
.L_19:
        /*0008*/ 	.byte	0x04, 0x17
        /*000a*/ 	.short	(.L_21 - .L_20)
.L_20:
        /*000c*/ 	.word	0x00000000
        /*0010*/ 	.short	0x0001
        /*0012*/ 	.short	0x0008
        /*0014*/ 	.byte	0x00, 0xf5, 0x21, 0x00


	//----- nvinfo : EIATTR_KPARAM_INFO
	.align		4
.L_21:
        /*0018*/ 	.byte	0x04, 0x17
        /*001a*/ 	.short	(.L_23 - .L_22)
.L_22:
        /*001c*/ 	.word	0x00000000
        /*0020*/ 	.short	0x0000
        /*0022*/ 	.short	0x0000
        /*0024*/ 	.byte	0x00, 0xf5, 0x21, 0x00


	//----- nvinfo : EIATTR_SPARSE_MMA_MASK
	.align		4
.L_23:
        /*0028*/ 	.byte	0x03, 0x50
        /*002a*/ 	.short	0x0000


	//----- nvinfo : EIATTR_MAXREG_COUNT
	.align		4
        /*002c*/ 	.byte	0x03, 0x1b
        /*002e*/ 	.short	0x0040


	//----- nvinfo : EIATTR_MERCURY_ISA_VERSION
	.align		4
        /*0030*/ 	.byte	0x03, 0x5f
        /*0032*/ 	.short	0x0101


	//----- nvinfo : EIATTR_VRC_CTA_INIT_COUNT
	.align		4
        /*0034*/ 	.byte	0x02, 0x4a
	.zero		1
	.zero		1


	//----- nvinfo : EIATTR_EXIT_INSTR_OFFSETS
	.align		4
        /*0038*/ 	.byte	0x04, 0x1c
        /*003a*/ 	.short	(.L_25 - .L_24)


	//   ....[0]....
.L_24:
        /*003c*/ 	.word	0x00000230


	//----- nvinfo : EIATTR_MAX_THREADS
	.align		4
.L_25:
        /*0040*/ 	.byte	0x04, 0x05
        /*0042*/ 	.short	(.L_27 - .L_26)
.L_26:
        /*0044*/ 	.word	0x00000400
        /*0048*/ 	.word	0x00000001
        /*004c*/ 	.word	0x00000001


	//----- nvinfo : EIATTR_CBANK_PARAM_SIZE
	.align		4
.L_27:
        /*0050*/ 	.byte	0x03, 0x19
        /*0052*/ 	.short	0x0010


	//----- nvinfo : EIATTR_PARAM_CBANK
	.align		4
        /*0054*/ 	.byte	0x04, 0x0a
        /*0056*/ 	.short	(.L_29 - .L_28)
	.align		4
.L_28:
        /*0058*/ 	.word	index@(.nv.constant0.main_kernel1)
        /*005c*/ 	.short	0x0380
        /*005e*/ 	.short	0x0010


	//----- nvinfo : EIATTR_SW_WAR
	.align		4
.L_29:
        /*0060*/ 	.byte	0x04, 0x36
        /*0062*/ 	.short	(.L_31 - .L_30)
.L_30:
        /*0064*/ 	.word	0x00000008
.L_31:


//--------------------- .nv.info.main_kernel0     --------------------------
	.section	.nv.info.main_kernel0,"",@"SHT_CUDA_INFO"
	.sectionflags	@""
	.align	4


	//----- nvinfo : EIATTR_CUDA_API_VERSION
	.align		4
        /*0000*/ 	.byte	0x04, 0x37
        /*0002*/ 	.short	(.L_33 - .L_32)
.L_32:
        /*0004*/ 	.word	0x00000082


	//----- nvinfo : EIATTR_KPARAM_INFO
	.align		4
.L_33:
        /*0008*/ 	.byte	0x04, 0x17
        /*000a*/ 	.short	(.L_35 - .L_34)
.L_34:
        /*000c*/ 	.word	0x00000000
        /*0010*/ 	.short	0x0001
        /*0012*/ 	.short	0x0008
        /*0014*/ 	.byte	0x00, 0xf5, 0x21, 0x00


	//----- nvinfo : EIATTR_KPARAM_INFO
	.align		4
.L_35:
        /*0018*/ 	.byte	0x04, 0x17
        /*001a*/ 	.short	(.L_37 - .L_36)
.L_36:
        /*001c*/ 	.word	0x00000000
        /*0020*/ 	.short	0x0000
        /*0022*/ 	.short	0x0000
        /*0024*/ 	.byte	0x00, 0xf5, 0x21, 0x00


	//----- nvinfo : EIATTR_SPARSE_MMA_MASK
	.align		4
.L_37:
        /*0028*/ 	.byte	0x03, 0x50
        /*002a*/ 	.short	0x0000


	//----- nvinfo : EIATTR_MAXREG_COUNT
	.align		4
        /*002c*/ 	.byte	0x03, 0x1b
        /*002e*/ 	.short	0x0040


	//----- nvinfo : EIATTR_MERCURY_ISA_VERSION
	.align		4
        /*0030*/ 	.byte	0x03, 0x5f
        /*0032*/ 	.short	0x0101


	//----- nvinfo : EIATTR_VRC_CTA_INIT_COUNT
	.align		4
        /*0034*/ 	.byte	0x02, 0x4a
	.zero		1
	.zero		1


	//----- nvinfo : EIATTR_EXIT_INSTR_OFFSETS
	.align		4
        /*0038*/ 	.byte	0x04, 0x1c
        /*003a*/ 	.short	(.L_39 - .L_38)


	//   ....[0]....
.L_38:
        /*003c*/ 	.word	0x00000230


	//----- nvinfo : EIATTR_MAX_THREADS
	.align		4
.L_39:
        /*0040*/ 	.byte	0x04, 0x05
        /*0042*/ 	.short	(.L_41 - .L_40)
.L_40:
        /*0044*/ 	.word	0x00000400
        /*0048*/ 	.word	0x00000001
        /*004c*/ 	.word	0x00000001


	//----- nvinfo : EIATTR_CBANK_PARAM_SIZE
	.align		4
.L_41:
        /*0050*/ 	.byte	0x03, 0x19
        /*0052*/ 	.short	0x0010


	//----- nvinfo : EIATTR_PARAM_CBANK
	.align		4
        /*0054*/ 	.byte	0x04, 0x0a
        /*0056*/ 	.short	(.L_43 - .L_42)
	.align		4
.L_42:
        /*0058*/ 	.word	index@(.nv.constant0.main_kernel0)
        /*005c*/ 	.short	0x0380
        /*005e*/ 	.short	0x0010


	//----- nvinfo : EIATTR_SW_WAR
	.align		4
.L_43:
        /*0060*/ 	.byte	0x04, 0x36
        /*0062*/ 	.short	(.L_45 - .L_44)
.L_44:
        /*0064*/ 	.word	0x00000008
.L_45:


//--------------------- .nv.info.main_kernel2     --------------------------
	.section	.nv.info.main_kernel2,"",@"SHT_CUDA_INFO"
	.sectionflags	@""
	.align	4


	//----- nvinfo : EIATTR_CUDA_API_VERSION
	.align		4
        /*0000*/ 	.byte	0x04, 0x37
        /*0002*/ 	.short	(.L_47 - .L_46)
.L_46:
        /*0004*/ 	.word	0x00000082


	//----- nvinfo : EIATTR_KPARAM_INFO
	.align		4
.L_47:
        /*0008*/ 	.byte	0x04, 0x17
        /*000a*/ 	.short	(.L_49 - .L_48)
.L_48:
        /*000c*/ 	.word	0x00000000
        /*0010*/ 	.short	0x0003
        /*0012*/ 	.short	0x0018
        /*0014*/ 	.byte	0x00, 0xf5, 0x21, 0x00


	//----- nvinfo : EIATTR_KPARAM_INFO
	.align		4
.L_49:
        /*0018*/ 	.byte	0x04, 0x17
        /*001a*/ 	.short	(.L_51 - .L_50)
.L_50:
        /*001c*/ 	.word	0x00000000
        /*0020*/ 	.short	0x0002
        /*0022*/ 	.short	0x0010
        /*0024*/ 	.byte	0x00, 0xf5, 0x21, 0x00


	//----- nvinfo : EIATTR_KPARAM_INFO
	.align		4
.L_51:
        /*0028*/ 	.byte	0x04, 0x17
        /*002a*/ 	.short	(.L_53 - .L_52)
.L_52:
        /*002c*/ 	.word	0x00000000
        /*0030*/ 	.short	0x0001
        /*0032*/ 	.short	0x0008
        /*0034*/ 	.byte	0x00, 0xf5, 0x21, 0x00


	//----- nvinfo : EIATTR_KPARAM_INFO
	.align		4
.L_53:
        /*0038*/ 	.byte	0x04, 0x17
        /*003a*/ 	.short	(.L_55 - .L_54)
.L_54:
        /*003c*/ 	.word	0x00000000
        /*0040*/ 	.short	0x0000
        /*0042*/ 	.short	0x0000
        /*0044*/ 	.byte	0x00, 0xf5, 0x21, 0x00


	//----- nvinfo : EIATTR_SPARSE_MMA_MASK
	.align		4
.L_55:
        /*0048*/ 	.byte	0x03, 0x50
        /*004a*/ 	.short	0x0000


	//----- nvinfo : EIATTR_WMMA_USED
	.align		4
        /*004c*/ 	.byte	0x01, 0x2b
	.zero		2


	//----- nvinfo : EIATTR_MAXREG_COUNT
	.align		4
        /*0050*/ 	.byte	0x03, 0x1b
        /*0052*/ 	.short	0x00ff


	//----- nvinfo : EIATTR_NUM_BARRIERS
	.align		4
        /*0054*/ 	.byte	0x02, 0x4c
        /*0056*/ 	.byte	0x01
	.zero		1


	//----- nvinfo : EIATTR_MERCURY_ISA_VERSION
	.align		4
        /*0058*/ 	.byte	0x03, 0x5f
        /*005a*/ 	.short	0x0101


	//----- nvinfo : EIATTR_VRC_CTA_INIT_COUNT
	.align		4
        /*005c*/ 	.byte	0x02, 0x4a
	.zero		1
	.zero		1


	//----- nvinfo : EIATTR_EXIT_INSTR_OFFSETS
	.align		4
        /*0060*/ 	.byte	0x04, 0x1c
        /*0062*/ 	.short	(.L_57 - .L_56)


	//   ....[0]....
.L_56:
        /*0064*/ 	.word	0x00001cd0


	//----- nvinfo : EIATTR_MAX_THREADS
	.align		4
.L_57:
        /*0068*/ 	.byte	0x04, 0x05
        /*006a*/ 	.short	(.L_59 - .L_58)
.L_58:
        /*006c*/ 	.word	0x00000080
        /*0070*/ 	.word	0x00000001
        /*0074*/ 	.word	0x00000001


	//----- nvinfo : EIATTR_CBANK_PARAM_SIZE
	.align		4
.L_59:
        /*0078*/ 	.byte	0x03, 0x19
        /*007a*/ 	.short	0x0020


	//----- nvinfo : EIATTR_PARAM_CBANK
	.align		4
        /*007c*/ 	.byte	0x04, 0x0a
        /*007e*/ 	.short	(.L_61 - .L_60)
	.align		4
.L_60:
        /*0080*/ 	.word	index@(.nv.constant0.main_kernel2)
        /*0084*/ 	.short	0x0380
        /*0086*/ 	.short	0x0020


	//----- nvinfo : EIATTR_SW_WAR
	.align		4
.L_61:
        /*0088*/ 	.byte	0x04, 0x36
        /*008a*/ 	.short	(.L_63 - .L_62)
.L_62:
        /*008c*/ 	.word	0x00000008
.L_63:


//--------------------- .nv.callgraph             --------------------------
	.section	.nv.callgraph,"",@"SHT_CUDA_CALLGRAPH"
	.align	4
	.sectionentsize	8
	.align		4
        /*0000*/ 	.word	0x00000000
	.align		4
        /*0004*/ 	.word	0xffffffff
	.align		4
        /*0008*/ 	.word	0x00000000
	.align		4
        /*000c*/ 	.word	0xfffffffe
	.align		4
        /*0010*/ 	.word	0x00000000
	.align		4
        /*0014*/ 	.word	0xfffffffd
	.align		4
        /*0018*/ 	.word	0x00000000
	.align		4
        /*001c*/ 	.word	0xfffffffc


//--------------------- .text.main_kernel1        --------------------------
	.section	.text.main_kernel1,"ax",@progbits
	.align	128
        .global         main_kernel1
        .type           main_kernel1,@function
        .size           main_kernel1,(.L_x_10 - main_kernel1)
        .other          main_kernel1,@"STO_CUDA_ENTRY STV_DEFAULT"
main_kernel1:
.text.main_kernel1:
[----:B------:R-:W-:Y:S01]  /*0000*/  LDC R1, c[0x0][0x37c] ;  /* 0x0000df00ff017b82 */ /* 0x000fe20000000800 */
[----:B------:R-:W0:Y:S01]  /*0010*/  S2R R15, SR_CTAID.X ;  /* 0x00000000000f7919 */ /* 0x000e220000002500 */
[----:B------:R-:W1:Y:S01]  /*0020*/  LDCU.128 UR8, c[0x0][0x380] ;  /* 0x00007000ff0877ac */ /* 0x000e620008000c00 */
[----:B------:R-:W0:Y:S01]  /*0030*/  S2R R14, SR_TID.Y ;  /* 0x00000000000e7919 */ /* 0x000e220000002200 */
[----:B------:R-:W2:Y:S01]  /*0040*/  LDCU.64 UR4, c[0x0][0x358] ;  /* 0x00006b00ff0477ac */ /* 0x000ea20008000a00 */
[----:B------:R-:W3:Y:S01]  /*0050*/  S2R R17, SR_TID.X ;  /* 0x0000000000117919 */ /* 0x000ee20000002100 */
[----:B------:R-:W4:Y:S01]  /*0060*/  S2R R0, SR_CTAID.Y ;  /* 0x0000000000007919 */ /* 0x000f220000002600 */
[----:B0-----:R-:W-:-:S04]  /*0070*/  IMAD R2, R15, 0x80, R14 ;  /* 0x000000800f027824 */ /* 0x001fc800078e020e */
[----:B---3--:R-:W-:Y:S02]  /*0080*/  IMAD R2, R2, 0x8, R17 ;  /* 0x0000000802027824 */ /* 0x008fe400078e0211 */
[----:B----4-:R-:W-:Y:S02]  /*0090*/  IMAD.SHL.U32 R0, R0, 0x4000000, RZ ;  /* 0x0400000000007824 */ /* 0x010fe400078e00ff */
[----:B------:R-:W-:-:S05]  /*00a0*/  IMAD.SHL.U32 R13, R2, 0x20, RZ ;  /* 0x00000020020d7824 */ /* 0x000fca00078e00ff */
[----:B------:R-:W-:-:S04]  /*00b0*/  IADD3 R2, PT, PT, R0, R13, RZ ;  /* 0x0000000d00027210 */ /* 0x000fc80007ffe0ff */
[----:B-1----:R-:W-:-:S05]  /*00c0*/  IADD3 R2, P0, PT, R2, UR10, RZ ;  /* 0x0000000a02027c10 */ /* 0x002fca000ff1e0ff */
[----:B------:R-:W-:-:S05]  /*00d0*/  IMAD.X R3, RZ, RZ, UR11, P0 ;  /* 0x0000000bff037e24 */ /* 0x000fca00080e06ff */
[----:B--2---:R-:W2:Y:S04]  /*00e0*/  LDG.E.128.CONSTANT R4, desc[UR4][R2.64] ;  /* 0x0000000402047981 */ /* 0x004ea8000c1e9d00 */
[----:B------:R0:W3:Y:S01]  /*00f0*/  LDG.E.128.CONSTANT R8, desc[UR4][R2.64+0x10] ;  /* 0x0000100402087981 */ /* 0x0000e2000c1e9d00 */
[----:B------:R-:W-:Y:S01]  /*0100*/  IMAD R12, R14, 0x8, R17 ;  /* 0x000000080e0c7824 */ /* 0x000fe200078e0211 */
[----:B------:R-:W-:Y:S02]  /*0110*/  SHF.L.U32 R15, R15, 0x5, RZ ;  /* 0x000000050f0f7819 */ /* 0x000fe400000006ff */
[----:B------:R-:W-:Y:S01]  /*0120*/  SHF.R.U32.HI R14, RZ, 0x2, R14 ;  /* 0x00000002ff0e7819 */ /* 0x000fe2000001160e */
[----:B------:R-:W-:Y:S01]  /*0130*/  IMAD.SHL.U32 R12, R12, 0x2, RZ ;  /* 0x000000020c0c7824 */ /* 0x000fe200078e00ff */
[----:B------:R-:W-:-:S02]  /*0140*/  LOP3.LUT R15, R0, 0xe0, R15, 0xf8, !PT ;  /* 0x000000e0000f7812 */ /* 0x000fc400078ef80f */
[----:B------:R-:W-:Y:S01]  /*0150*/  LOP3.LUT R14, R14, 0xf0, RZ, 0xc0, !PT ;  /* 0x000000f00e0e7812 */ /* 0x000fe200078ec0ff */
[----:B------:R-:W-:Y:S01]  /*0160*/  IMAD.SHL.U32 R12, R12, 0x100, RZ ;  /* 0x000001000c0c7824 */ /* 0x000fe200078e00ff */
[----:B------:R-:W-:-:S03]  /*0170*/  LOP3.LUT R13, R13, 0x7ffc0000, RZ, 0xc0, !PT ;  /* 0x7ffc00000d0d7812 */ /* 0x000fc600078ec0ff */
[----:B------:R-:W-:Y:S01]  /*0180*/  VIADD R0, R12, 0x100 ;  /* 0x000001000c007836 */ /* 0x000fe20000000000 */
[----:B------:R-:W-:-:S04]  /*0190*/  IADD3 R13, PT, PT, R13, R15, R14 ;  /* 0x0000000f0d0d7210 */ /* 0x000fc80007ffe00e */
[----:B------:R-:W-:Y:S02]  /*01a0*/  LOP3.LUT R0, R0, 0x3ff00, RZ, 0xc0, !PT ;  /* 0x0003ff0000007812 */ /* 0x000fe400078ec0ff */
[----:B0-----:R-:W-:-:S03]  /*01b0*/  LOP3.LUT R2, R13, 0x3fe00, R12, 0xf8, !PT ;  /* 0x0003fe000d027812 */ /* 0x001fc600078ef80c */
[----:B------:R-:W-:Y:S01]  /*01c0*/  IMAD.IADD R0, R13, 0x1, R0 ;  /* 0x000000010d007824 */ /* 0x000fe200078e0200 */
[----:B------:R-:W-:-:S04]  /*01d0*/  IADD3 R2, P0, PT, R2, UR8, RZ ;  /* 0x0000000802027c10 */ /* 0x000fc8000ff1e0ff */
[----:B------:R-:W-:Y:S02]  /*01e0*/  IADD3 R12, P1, PT, R0, UR8, RZ ;  /* 0x00000008000c7c10 */ /* 0x000fe4000ff3e0ff */
[----:B------:R-:W-:-:S03]  /*01f0*/  IADD3.X R3, PT, PT, RZ, UR9, RZ, P0, !PT ;  /* 0x00000009ff037c10 */ /* 0x000fc600087fe4ff */
[----:B------:R-:W-:Y:S02]  /*0200*/  IMAD.X R13, RZ, RZ, UR9, P1 ;  /* 0x00000009ff0d7e24 */ /* 0x000fe400088e06ff */
[----:B--2---:R-:W-:Y:S04]  /*0210*/  STG.E.128 desc[UR4][R2.64], R4 ;  /* 0x0000000402007986 */ /* 0x004fe8000c101d04 */
[----:B---3--:R-:W-:Y:S01]  /*0220*/  STG.E.128 desc[UR4][R12.64], R8 ;  /* 0x000000080c007986 */ /* 0x008fe2000c101d04 */
[----:B------:R-:W-:Y:S05]  /*0230*/  EXIT ;  /* 0x000000000000794d */ /* 0x000fea0003800000 */
.L_x_0:
[----:B------:R-:W-:-:S00]  /*0240*/  BRA `(.L_x_0) ;  /* 0xfffffffc00fc7947 */ /* 0x000fc0000383ffff */
[----:B------:R-:W-:-:S00]  /*0250*/  NOP ;  /* 0x0000000000007918 */ /* 0x000fc00000000000 */
        /* <DEDUP_REMOVED lines=10> */
.L_x_10:


//--------------------- .text.main_kernel0        --------------------------
	.section	.text.main_kernel0,"ax",@progbits
	.align	128
        .global         main_kernel0
        .type           main_kernel0,@function
        .size           main_kernel0,(.L_x_11 - main_kernel0)
        .other          main_kernel0,@"STO_CUDA_ENTRY STV_DEFAULT"
main_kernel0:
.text.main_kernel0:
        /* <DEDUP_REMOVED lines=36> */
.L_x_1:
        /* <DEDUP_REMOVED lines=12> */
.L_x_11:


//--------------------- .text.main_kernel2        --------------------------
	.section	.text.main_kernel2,"ax",@progbits
	.align	128
        .global         main_kernel2
        .type           main_kernel2,@function
        .size           main_kernel2,(.L_x_12 - main_kernel2)
        .other          main_kernel2,@"STO_CUDA_ENTRY STV_DEFAULT"
main_kernel2:
.text.main_kernel2:
[----:B------:R-:W-:Y:S08]  /*0000*/  LDC R1, c[0x0][0x37c] ;  /* 0x0000df00ff017b82 */ /* 0x000ff00000000800 */
[----:B------:R-:W0:Y:S01]  /*0010*/  LDC R11, c[0x0][0x370] ;  /* 0x0000dc00ff0b7b82 */ /* 0x000e220000000800 */
[----:B------:R-:W1:Y:S01]  /*0020*/  S2R R6, SR_CTAID.Y ;  /* 0x0000000000067919 */ /* 0x000e620000002600 */
[----:B------:R-:W-:-:S06]  /*0030*/  IMAD.MOV.U32 R2, RZ, RZ, RZ ;  /* 0x000000ffff027224 */ /* 0x000fcc00078e00ff */
[----:B------:R-:W2:Y:S08]  /*0040*/  LDC R0, c[0x0][0x374] ;  /* 0x0000dd00ff007b82 */ /* 0x000eb00000000800 */
[----:B------:R-:W1:Y:S01]  /*0050*/  S2UR UR4, SR_CTAID.X ;  /* 0x00000000000479c3 */ /* 0x000e620000002500 */
[----:B0-----:R-:W-:-:S04]  /*0060*/  IMAD.SHL.U32 R5, R11, 0x20, RZ ;  /* 0x000000200b057824 */ /* 0x001fc800078e00ff */
[----:B------:R-:W0:Y:S01]  /*0070*/  I2F.U32.RP R4, R5 ;  /* 0x0000000500047306 */ /* 0x000e220000209000 */
[----:B------:R-:W-:Y:S02]  /*0080*/  IMAD.MOV R7, RZ, RZ, -R5 ;  /* 0x000000ffff077224 */ /* 0x000fe400078e0a05 */
[----:B--2---:R-:W-:-:S05]  /*0090*/  IMAD R0, R11, R0, RZ ;  /* 0x000000000b007224 */ /* 0x004fca00078e02ff */
[----:B0-----:R-:W0:Y:S02]  /*00a0*/  MUFU.RCP R4, R4 ;  /* 0x0000000400047308 */ /* 0x001e240000001000 */
[----:B0-----:R-:W-:Y:S02]  /*00b0*/  VIADD R3, R4, 0xffffffe ;  /* 0x0ffffffe04037836 */ /* 0x001fe40000000000 */
[----:B-1----:R-:W-:-:S04]  /*00c0*/  IMAD R4, R11, R6, UR4 ;  /* 0x000000040b047e24 */ /* 0x002fc8000f8e0206 */
[----:B------:R-:W0:Y:S02]  /*00d0*/  F2I.FTZ.U32.TRUNC.NTZ R3, R3 ;  /* 0x0000000300037305 */ /* 0x000e24000021f000 */
[----:B0-----:R-:W-:-:S04]  /*00e0*/  IMAD R7, R7, R3, RZ ;  /* 0x0000000307077224 */ /* 0x001fc800078e02ff */
[----:B------:R-:W-:Y:S01]  /*00f0*/  IMAD.HI.U32 R7, R3, R7, R2 ;  /* 0x0000000703077227 */ /* 0x000fe200078e0002 */
[----:B------:R-:W-:-:S05]  /*0100*/  IADD3 R2, PT, PT, R5, -0x1, R0 ;  /* 0xffffffff05027810 */ /* 0x000fca0007ffe000 */
[----:B------:R-:W-:-:S04]  /*0110*/  IMAD.HI.U32 R9, R7, R4, RZ ;  /* 0x0000000407097227 */ /* 0x000fc800078e00ff */
[----:B------:R-:W-:Y:S02]  /*0120*/  IMAD.MOV R6, RZ, RZ, -R9 ;  /* 0x000000ffff067224 */ /* 0x000fe400078e0a09 */
[----:B------:R-:W-:-:S04]  /*0130*/  IMAD.HI.U32 R7, R7, R2, RZ ;  /* 0x0000000207077227 */ /* 0x000fc800078e00ff */
[----:B------:R-:W-:Y:S02]  /*0140*/  IMAD R6, R5, R6, R4 ;  /* 0x0000000605067224 */ /* 0x000fe400078e0204 */
[----:B------:R-:W-:-:S03]  /*0150*/  IMAD.MOV R3, RZ, RZ, -R7 ;  /* 0x000000ffff037224 */ /* 0x000fc600078e0a07 */
[----:B------:R-:W-:Y:S01]  /*0160*/  ISETP.GE.U32.AND P2, PT, R6, R5, PT ;  /* 0x000000050600720c */ /* 0x000fe20003f46070 */
[----:B------:R-:W-:-:S05]  /*0170*/  IMAD R2, R5, R3, R2 ;  /* 0x0000000305027224 */ /* 0x000fca00078e0202 */
[----:B------:R-:W-:-:S07]  /*0180*/  ISETP.GE.U32.AND P0, PT, R2, R5, PT ;  /* 0x000000050200720c */ /* 0x000fce0003f06070 */
[--C-:B------:R-:W-:Y:S02]  /*0190*/  @P2 IMAD.IADD R6, R6, 0x1, -R5.reuse ;  /* 0x0000000106062824 */ /* 0x100fe400078e0a05 */
[----:B------:R-:W-:Y:S01]  /*01a0*/  @P2 VIADD R9, R9, 0x1 ;  /* 0x0000000109092836 */ /* 0x000fe20000000000 */
[----:B------:R-:W-:Y:S02]  /*01b0*/  ISETP.NE.U32.AND P2, PT, R5, RZ, PT ;  /* 0x000000ff0500720c */ /* 0x000fe40003f45070 */
[----:B------:R-:W-:Y:S01]  /*01c0*/  ISETP.GE.U32.AND P3, PT, R6, R5, PT ;  /* 0x000000050600720c */ /* 0x000fe20003f66070 */
[----:B------:R-:W-:Y:S02]  /*01d0*/  @P0 IMAD.IADD R2, R2, 0x1, -R5 ;  /* 0x0000000102020824 */ /* 0x000fe400078e0a05 */
[----:B------:R-:W-:-:S03]  /*01e0*/  @P0 VIADD R7, R7, 0x1 ;  /* 0x0000000107070836 */ /* 0x000fc60000000000 */
[-C--:B------:R-:W-:Y:S02]  /*01f0*/  ISETP.GE.U32.AND P1, PT, R2, R5.reuse, PT ;  /* 0x000000050200720c */ /* 0x080fe40003f26070 */
[----:B------:R-:W-:-:S05]  /*0200*/  LOP3.LUT R2, RZ, R5, RZ, 0x33, !PT ;  /* 0x00000005ff027212 */ /* 0x000fca00078e33ff */
[----:B------:R-:W-:-:S05]  /*0210*/  @P3 VIADD R9, R9, 0x1 ;  /* 0x0000000109093836 */ /* 0x000fca0000000000 */
[----:B------:R-:W-:Y:S01]  /*0220*/  SEL R9, R2, R9, !P2 ;  /* 0x0000000902097207 */ /* 0x000fe20005000000 */
[----:B------:R-:W-:-:S03]  /*0230*/  @P1 VIADD R7, R7, 0x1 ;  /* 0x0000000107071836 */ /* 0x000fc60000000000 */
[C---:B------:R-:W-:Y:S01]  /*0240*/  LOP3.LUT R6, R9.reuse, 0x1, RZ, 0xc0, !PT ;  /* 0x0000000109067812 */ /* 0x040fe200078ec0ff */
[----:B------:R-:W-:Y:S01]  /*0250*/  VIADD R3, R9, 0x1 ;  /* 0x0000000109037836 */ /* 0x000fe20000000000 */
[----:B------:R-:W-:Y:S02]  /*0260*/  SEL R2, R2, R7, !P2 ;  /* 0x0000000702027207 */ /* 0x000fe40005000000 */
[----:B------:R-:W-:Y:S01]  /*0270*/  ISETP.NE.U32.AND P3, PT, R6, 0x1, PT ;  /* 0x000000010600780c */ /* 0x000fe20003f65070 */
[----:B------:R-:W-:Y:S01]  /*0280*/  IMAD.MOV.U32 R6, RZ, RZ, 0x20 ;  /* 0x00000020ff067424 */ /* 0x000fe200078e00ff */
[----:B------:R-:W-:-:S13]  /*0290*/  ISETP.GE.U32.AND P0, PT, R3, R2, PT ;  /* 0x000000020300720c */ /* 0x000fda0003f06070 */
[----:B------:R-:W-:Y:S05]  /*02a0*/  @!P0 BRA `(.L_x_2) ;  /* 0x0000000000548947 */ /* 0x000fea0003800000 */
[----:B------:R-:W0:Y:S01]  /*02b0*/  I2F.U32.RP R6, R11 ;  /* 0x0000000b00067306 */ /* 0x000e220000209000 */
[----:B------:R-:W-:Y:S01]  /*02c0*/  IMAD.MOV R7, RZ, RZ, -R9 ;  /* 0x000000ffff077224 */ /* 0x000fe200078e0a09 */
[----:B------:R-:W-:-:S03]  /*02d0*/  ISETP.NE.U32.AND P2, PT, R11, RZ, PT ;  /* 0x000000ff0b00720c */ /* 0x000fc60003f45070 */
[----:B------:R-:W-:-:S03]  /*02e0*/  IMAD R0, R5, R7, R0 ;  /* 0x0000000705007224 */ /* 0x000fc600078e0200 */
[----:B0-----:R-:W0:Y:S02]  /*02f0*/  MUFU.RCP R6, R6 ;  /* 0x0000000600067308 */ /* 0x001e240000001000 */
[----:B0-----:R-:W-:-:S06]  /*0300*/  VIADD R2, R6, 0xffffffe ;  /* 0x0ffffffe06027836 */ /* 0x001fcc0000000000 */
[----:B------:R0:W1:Y:S02]  /*0310*/  F2I.FTZ.U32.TRUNC.NTZ R3, R2 ;  /* 0x0000000200037305 */ /* 0x000064000021f000 */
[----:B0-----:R-:W-:Y:S02]  /*0320*/  IMAD.MOV.U32 R2, RZ, RZ, RZ ;  /* 0x000000ffff027224 */ /* 0x001fe400078e00ff */
[----:B-1----:R-:W-:-:S04]  /*0330*/  IMAD.MOV R8, RZ, RZ, -R3 ;  /* 0x000000ffff087224 */ /* 0x002fc800078e0a03 */
[----:B------:R-:W-:-:S04]  /*0340*/  IMAD R13, R8, R11, RZ ;  /* 0x0000000b080d7224 */ /* 0x000fc800078e02ff */
[----:B------:R-:W-:-:S06]  /*0350*/  IMAD.HI.U32 R3, R3, R13, R2 ;  /* 0x0000000d03037227 */ /* 0x000fcc00078e0002 */
[----:B------:R-:W-:-:S04]  /*0360*/  IMAD.HI.U32 R3, R3, R0, RZ ;  /* 0x0000000003037227 */ /* 0x000fc800078e00ff */
[----:B------:R-:W-:-:S04]  /*0370*/  IMAD.MOV R6, RZ, RZ, -R3 ;  /* 0x000000ffff067224 */ /* 0x000fc800078e0a03 */
[----:B------:R-:W-:-:S05]  /*0380*/  IMAD R0, R11, R6, R0 ;  /* 0x000000060b007224 */ /* 0x000fca00078e0200 */
[----:B------:R-:W-:-:S13]  /*0390*/  ISETP.GE.U32.AND P0, PT, R0, R11, PT ;  /* 0x0000000b0000720c */ /* 0x000fda0003f06070 */
[----:B------:R-:W-:Y:S02]  /*03a0*/  @P0 IMAD.IADD R0, R0, 0x1, -R11 ;  /* 0x0000000100000824 */ /* 0x000fe400078e0a0b */
[----:B------:R-:W-:-:S03]  /*03b0*/  @P0 VIADD R3, R3, 0x1 ;  /* 0x0000000103030836 */ /* 0x000fc60000000000 */
[----:B------:R-:W-:-:S13]  /*03c0*/  ISETP.GE.U32.AND P1, PT, R0, R11, PT ;  /* 0x0000000b0000720c */ /* 0x000fda0003f26070 */
[----:B------:R-:W-:Y:S01]  /*03d0*/  @P1 VIADD R3, R3, 0x1 ;  /* 0x0000000103031836 */ /* 0x000fe20000000000 */
[----:B------:R-:W-:-:S05]  /*03e0*/  @!P2 LOP3.LUT R3, RZ, R11, RZ, 0x33, !PT ;  /* 0x0000000bff03a212 */ /* 0x000fca00078e33ff */
[----:B------:R-:W-:-:S07]  /*03f0*/  IMAD.MOV.U32 R6, RZ, RZ, R3 ;  /* 0x000000ffff067224 */ /* 0x000fce00078e0003 */
.L_x_2:
[----:B------:R-:W-:Y:S05]  /*0400*/  @P3 BRA `(.L_x_3) ;  /* 0x0000000000603947 */ /* 0x000fea0003800000 */
[----:B------:R-:W0:Y:S01]  /*0410*/  I2F.U32.RP R0, R6 ;  /* 0x0000000600007306 */ /* 0x000e220000209000 */
[----:B------:R-:W-:-:S07]  /*0420*/  IMAD.MOV R5, RZ, RZ, -R5 ;  /* 0x000000ffff057224 */ /* 0x000fce00078e0a05 */
[----:B0-----:R-:W0:Y:S02]  /*0430*/  MUFU.RCP R0, R0 ;  /* 0x0000000000007308 */ /* 0x001e240000001000 */
[----:B0-----:R-:W-:-:S06]  /*0440*/  VIADD R2, R0, 0xffffffe ;  /* 0x0ffffffe00027836 */ /* 0x001fcc0000000000 */
[----:B------:R0:W1:Y:S02]  /*0450*/  F2I.FTZ.U32.TRUNC.NTZ R3, R2 ;  /* 0x0000000200037305 */ /* 0x000064000021f000 */
[----:B0-----:R-:W-:Y:S02]  /*0460*/  IMAD.MOV.U32 R2, RZ, RZ, RZ ;  /* 0x000000ffff027224 */ /* 0x001fe400078e00ff */
[----:B-1----:R-:W-:-:S04]  /*0470*/  IMAD.MOV R7, RZ, RZ, -R3 ;  /* 0x000000ffff077224 */ /* 0x002fc800078e0a03 */
[----:B------:R-:W-:-:S04]  /*0480*/  IMAD R7, R7, R6, RZ ;  /* 0x0000000607077224 */ /* 0x000fc800078e02ff */
[----:B------:R-:W-:Y:S01]  /*0490*/  IMAD.HI.U32 R8, R3, R7, R2 ;  /* 0x0000000703087227 */ /* 0x000fe200078e0002 */
[----:B------:R-:W-:-:S03]  /*04a0*/  LOP3.LUT R2, RZ, R6, RZ, 0x33, !PT ;  /* 0x00000006ff027212 */ /* 0x000fc600078e33ff */
[----:B------:R-:W-:-:S04]  /*04b0*/  IMAD R3, R9, R5, R4 ;  /* 0x0000000509037224 */ /* 0x000fc800078e0204 */
[----:B------:R-:W-:-:S04]  /*04c0*/  IMAD.HI.U32 R5, R8, R3, RZ ;  /* 0x0000000308057227 */ /* 0x000fc800078e00ff */
[----:B------:R-:W-:-:S04]  /*04d0*/  IMAD.MOV R0, RZ, RZ, -R5 ;  /* 0x000000ffff007224 */ /* 0x000fc800078e0a05 */
[----:B------:R-:W-:-:S05]  /*04e0*/  IMAD R3, R6, R0, R3 ;  /* 0x0000000006037224 */ /* 0x000fca00078e0203 */
[----:B------:R-:W-:-:S13]  /*04f0*/  ISETP.GE.U32.AND P0, PT, R3, R6, PT ;  /* 0x000000060300720c */ /* 0x000fda0003f06070 */
[----:B------:R-:W-:Y:S02]  /*0500*/  @P0 IMAD.IADD R3, R3, 0x1, -R6 ;  /* 0x0000000103030824 */ /* 0x000fe400078e0a06 */
[----:B------:R-:W-:Y:S01]  /*0510*/  @P0 VIADD R5, R5, 0x1 ;  /* 0x0000000105050836 */ /* 0x000fe20000000000 */
[----:B------:R-:W-:Y:S02]  /*0520*/  ISETP.NE.U32.AND P0, PT, R6, RZ, PT ;  /* 0x000000ff0600720c */ /* 0x000fe40003f05070 */
[----:B------:R-:W-:-:S13]  /*0530*/  ISETP.GE.U32.AND P1, PT, R3, R6, PT ;  /* 0x000000060300720c */ /* 0x000fda0003f26070 */
[----:B------:R-:W-:-:S05]  /*0540*/  @P1 VIADD R5, R5, 0x1 ;  /* 0x0000000105051836 */ /* 0x000fca0000000000 */
[----:B------:R-:W-:-:S04]  /*0550*/  SEL R5, R2, R5, !P0 ;  /* 0x0000000502057207 */ /* 0x000fc80004000000 */
[----:B------:R-:W-:-:S05]  /*0560*/  LOP3.LUT R5, RZ, R5, RZ, 0x33, !PT ;  /* 0x00000005ff057212 */ /* 0x000fca00078e33ff */
[----:B------:R-:W-:Y:S01]  /*0570*/  IMAD.IADD R0, R5, 0x1, R11 ;  /* 0x0000000105007824 */ /* 0x000fe200078e020b */
[----:B------:R-:W-:Y:S06]  /*0580*/  BRA `(.L_x_4) ;  /* 0x0000000000547947 */ /* 0x000fec0003800000 */
.L_x_3:
[----:B------:R-:W0:Y:S01]  /*0590*/  I2F.U32.RP R0, R6 ;  /* 0x0000000600007306 */ /* 0x000e220000209000 */
[----:B------:R-:W-:-:S04]  /*05a0*/  IMAD.MOV R5, RZ, RZ, -R5 ;  /* 0x000000ffff057224 */ /* 0x000fc800078e0a05 */
[----:B------:R-:W-:-:S03]  /*05b0*/  IMAD R5, R9, R5, R4 ;  /* 0x0000000509057224 */ /* 0x000fc600078e0204 */
[----:B0-----:R-:W0:Y:S02]  /*05c0*/  MUFU.RCP R0, R0 ;  /* 0x0000000000007308 */ /* 0x001e240000001000 */
[----:B0-----:R-:W-:-:S06]  /*05d0*/  VIADD R2, R0, 0xffffffe ;  /* 0x0ffffffe00027836 */ /* 0x001fcc0000000000 */
[----:B------:R0:W1:Y:S02]  /*05e0*/  F2I.FTZ.U32.TRUNC.NTZ R3, R2 ;  /* 0x0000000200037305 */ /* 0x000064000021f000 */
[----:B0-----:R-:W-:Y:S02]  /*05f0*/  IMAD.MOV.U32 R2, RZ, RZ, RZ ;  /* 0x000000ffff027224 */ /* 0x001fe400078e00ff */
[----:B-1----:R-:W-:-:S04]  /*0600*/  IMAD.MOV R7, RZ, RZ, -R3 ;  /* 0x000000ffff077224 */ /* 0x002fc800078e0a03 */
[----:B------:R-:W-:-:S04]  /*0610*/  IMAD R7, R7, R6, RZ ;  /* 0x0000000607077224 */ /* 0x000fc800078e02ff */
[----:B------:R-:W-:Y:S01]  /*0620*/  IMAD.HI.U32 R8, R3, R7, R2 ;  /* 0x0000000703087227 */ /* 0x000fe200078e0002 */
[----:B------:R-:W-:-:S05]  /*0630*/  LOP3.LUT R2, RZ, R6, RZ, 0x33, !PT ;  /* 0x00000006ff027212 */ /* 0x000fca00078e33ff */
        /* <DEDUP_REMOVED lines=9> */
[----:B------:R-:W-:-:S07]  /*06d0*/  SEL R0, R2, R3, !P0 ;  /* 0x0000000302007207 */ /* 0x000fce0004000000 */
.L_x_4:
[----:B------:R-:W-:Y:S01]  /*06e0*/  IMAD.SHL.U32 R9, R9, 0x20, RZ ;  /* 0x0000002009097824 */ /* 0x000fe200078e00ff */
[----:B------:R-:W-:Y:S02]  /*06f0*/  CS2R R14, SRZ ;  /* 0x00000000000e7805 */ /* 0x000fe4000001ff00 */
[----:B------:R-:W-:Y:S02]  /*0700*/  CS2R R12, SRZ ;  /* 0x00000000000c7805 */ /* 0x000fe4000001ff00 */
[----:B------:R-:W-:Y:S01]  /*0710*/  CS2R R18, SRZ ;  /* 0x0000000000127805 */ /* 0x000fe2000001ff00 */
[----:B------:R-:W-:Y:S01]  /*0720*/  IMAD.MOV R3, RZ, RZ, -R9 ;  /* 0x000000ffff037224 */ /* 0x000fe200078e0a09 */
[----:B------:R-:W-:Y:S02]  /*0730*/  CS2R R16, SRZ ;  /* 0x0000000000107805 */ /* 0x000fe4000001ff00 */
[----:B------:R-:W-:Y:S02]  /*0740*/  CS2R R22, SRZ ;  /* 0x0000000000167805 */ /* 0x000fe4000001ff00 */
[----:B------:R-:W-:Y:S01]  /*0750*/  CS2R R20, SRZ ;  /* 0x0000000000147805 */ /* 0x000fe2000001ff00 */
[----:B------:R-:W-:Y:S01]  /*0760*/  IMAD R3, R11, R3, R4 ;  /* 0x000000030b037224 */ /* 0x000fe200078e0204 */
[----:B------:R-:W-:-:S02]  /*0770*/  CS2R R4, SRZ ;  /* 0x0000000000047805 */ /* 0x000fc4000001ff00 */
[----:B------:R-:W-:Y:S02]  /*0780*/  CS2R R10, SRZ ;  /* 0x00000000000a7805 */ /* 0x000fe4000001ff00 */
[----:B------:R-:W-:Y:S01]  /*0790*/  CS2R R26, SRZ ;  /* 0x00000000001a7805 */ /* 0x000fe2000001ff00 */
[----:B------:R-:W-:Y:S01]  /*07a0*/  IMAD.HI.U32 R8, R8, R3, RZ ;  /* 0x0000000308087227 */ /* 0x000fe200078e00ff */
[----:B------:R-:W-:Y:S02]  /*07b0*/  CS2R R24, SRZ ;  /* 0x0000000000187805 */ /* 0x000fe4000001ff00 */
[----:B------:R-:W-:Y:S02]  /*07c0*/  CS2R R30, SRZ ;  /* 0x00000000001e7805 */ /* 0x000fe4000001ff00 */
[----:B------:R-:W-:Y:S01]  /*07d0*/  CS2R R28, SRZ ;  /* 0x00000000001c7805 */ /* 0x000fe2000001ff00 */
[----:B------:R-:W-:Y:S01]  /*07e0*/  IMAD.MOV R8, RZ, RZ, -R8 ;  /* 0x000000ffff087224 */ /* 0x000fe200078e0a08 */
[----:B------:R-:W-:-:S02]  /*07f0*/  CS2R R34, SRZ ;  /* 0x0000000000227805 */ /* 0x000fc4000001ff00 */
[----:B------:R-:W-:Y:S02]  /*0800*/  CS2R R32, SRZ ;  /* 0x0000000000207805 */ /* 0x000fe4000001ff00 */
[----:B------:R-:W-:Y:S01]  /*0810*/  CS2R R38, SRZ ;  /* 0x0000000000267805 */ /* 0x000fe2000001ff00 */
[----:B------:R-:W-:Y:S01]  /*0820*/  IMAD R3, R6, R8, R3 ;  /* 0x0000000806037224 */ /* 0x000fe200078e0203 */
[----:B------:R-:W-:Y:S02]  /*0830*/  CS2R R36, SRZ ;  /* 0x0000000000247805 */ /* 0x000fe4000001ff00 */
[----:B------:R-:W-:Y:S02]  /*0840*/  CS2R R42, SRZ ;  /* 0x00000000002a7805 */ /* 0x000fe4000001ff00 */
[----:B------:R-:W-:Y:S02]  /*0850*/  CS2R R40, SRZ ;  /* 0x0000000000287805 */ /* 0x000fe4000001ff00 */
[----:B------:R-:W-:-:S02]  /*0860*/  CS2R R46, SRZ ;  /* 0x00000000002e7805 */ /* 0x000fc4000001ff00 */
[----:B------:R-:W-:Y:S02]  /*0870*/  ISETP.GE.U32.AND P1, PT, R3, R6, PT ;  /* 0x000000060300720c */ /* 0x000fe40003f26070 */
[----:B------:R-:W-:Y:S02]  /*0880*/  CS2R R44, SRZ ;  /* 0x00000000002c7805 */ /* 0x000fe4000001ff00 */
[----:B------:R-:W-:Y:S02]  /*0890*/  CS2R R50, SRZ ;  /* 0x0000000000327805 */ /* 0x000fe4000001ff00 */
[----:B------:R-:W-:Y:S02]  /*08a0*/  CS2R R48, SRZ ;  /* 0x0000000000307805 */ /* 0x000fe4000001ff00 */
[----:B------:R-:W-:Y:S02]  /*08b0*/  CS2R R54, SRZ ;  /* 0x0000000000367805 */ /* 0x000fe4000001ff00 */
[----:B------:R-:W-:-:S02]  /*08c0*/  CS2R R52, SRZ ;  /* 0x0000000000347805 */ /* 0x000fc4000001ff00 */
[----:B------:R-:W-:Y:S02]  /*08d0*/  CS2R R58, SRZ ;  /* 0x00000000003a7805 */ /* 0x000fe4000001ff00 */
[----:B------:R-:W-:Y:S02]  /*08e0*/  CS2R R56, SRZ ;  /* 0x0000000000387805 */ /* 0x000fe4000001ff00 */
[----:B------:R-:W-:Y:S02]  /*08f0*/  CS2R R62, SRZ ;  /* 0x00000000003e7805 */ /* 0x000fe4000001ff00 */
[----:B------:R-:W-:Y:S02]  /*0900*/  CS2R R60, SRZ ;  /* 0x00000000003c7805 */ /* 0x000fe4000001ff00 */
[----:B------:R-:W-:Y:S02]  /*0910*/  CS2R R66, SRZ ;  /* 0x0000000000427805 */ /* 0x000fe4000001ff00 */
[----:B------:R-:W-:-:S02]  /*0920*/  CS2R R64, SRZ ;  /* 0x0000000000407805 */ /* 0x000fc4000001ff00 */
[----:B------:R-:W-:Y:S01]  /*0930*/  CS2R R70, SRZ ;  /* 0x0000000000467805 */ /* 0x000fe2000001ff00 */
[----:B------:R-:W-:Y:S01]  /*0940*/  @P1 IMAD.IADD R3, R3, 0x1, -R6 ;  /* 0x0000000103031824 */ /* 0x000fe200078e0a06 */
[----:B------:R-:W-:Y:S02]  /*0950*/  CS2R R68, SRZ ;  /* 0x0000000000447805 */ /* 0x000fe4000001ff00 */
[----:B------:R-:W-:Y:S02]  /*0960*/  CS2R R74, SRZ ;  /* 0x00000000004a7805 */ /* 0x000fe4000001ff00 */
[----:B------:R-:W-:Y:S02]  /*0970*/  CS2R R72, SRZ ;  /* 0x0000000000487805 */ /* 0x000fe4000001ff00 */
[----:B------:R-:W-:Y:S02]  /*0980*/  CS2R R78, SRZ ;  /* 0x00000000004e7805 */ /* 0x000fe4000001ff00 */
[----:B------:R-:W-:-:S02]  /*0990*/  ISETP.GE.U32.AND P1, PT, R3, R6, PT ;  /* 0x000000060300720c */ /* 0x000fc40003f26070 */
[----:B------:R-:W-:Y:S02]  /*09a0*/  CS2R R76, SRZ ;  /* 0x00000000004c7805 */ /* 0x000fe4000001ff00 */
        /* <DEDUP_REMOVED lines=10> */
[----:B------:R-:W-:Y:S01]  /*0a50*/  CS2R R102, SRZ ;  /* 0x0000000000667805 */ /* 0x000fe2000001ff00 */
[----:B------:R-:W-:Y:S01]  /*0a60*/  @P1 IMAD.IADD R3, R3, 0x1, -R6 ;  /* 0x0000000103031824 */ /* 0x000fe200078e0a06 */
[----:B------:R-:W-:-:S02]  /*0a70*/  CS2R R6, SRZ ;  /* 0x0000000000067805 */ /* 0x000fc4000001ff00 */
[----:B------:R-:W-:Y:S02]  /*0a80*/  CS2R R100, SRZ ;  /* 0x0000000000647805 */ /* 0x000fe4000001ff00 */
[----:B------:R-:W-:Y:S02]  /*0a90*/  CS2R R106, SRZ ;  /* 0x00000000006a7805 */ /* 0x000fe4000001ff00 */
[----:B------:R-:W-:Y:S02]  /*0aa0*/  CS2R R104, SRZ ;  /* 0x0000000000687805 */ /* 0x000fe4000001ff00 */
[----:B------:R-:W-:Y:S01]  /*0ab0*/  SEL R2, R2, R3, !P0 ;  /* 0x0000000302027207 */ /* 0x000fe20004000000 */
[----:B------:R-:W-:Y:S01]  /*0ac0*/  IMAD.MOV.U32 R3, RZ, RZ, RZ ;  /* 0x000000ffff037224 */ /* 0x000fe200078e00ff */
[----:B------:R-:W-:Y:S02]  /*0ad0*/  CS2R R110, SRZ ;  /* 0x00000000006e7805 */ /* 0x000fe4000001ff00 */
[----:B------:R-:W-:-:S02]  /*0ae0*/  CS2R R108, SRZ ;  /* 0x00000000006c7805 */ /* 0x000fc4000001ff00 */
[----:B------:R-:W-:Y:S01]  /*0af0*/  CS2R R114, SRZ ;  /* 0x0000000000727805 */ /* 0x000fe2000001ff00 */
[----:B------:R-:W-:Y:S01]  /*0b00*/  IMAD.IADD R2, R9, 0x1, R2 ;  /* 0x0000000109027824 */ /* 0x000fe200078e0202 */
        /* <DEDUP_REMOVED lines=9> */
[----:B------:R-:W-:Y:S01]  /*0ba0*/  CS2R R130, SRZ ;  /* 0x0000000000827805 */ /* 0x000fe2000001ff00 */
[----:B------:R-:W0:Y:S01]  /*0bb0*/  LDCU.64 UR10, c[0x0][0x358] ;  /* 0x00006b00ff0a77ac */ /* 0x000e220008000a00 */
[----:B------:R-:W-:-:S05]  /*0bc0*/  NOP ;  /* 0x0000000000007918 */ /* 0x000fca0000000000 */
.L_x_8:
[----:B------:R-:W1:Y:S01]  /*0bd0*/  S2R R156, SR_TID.X ;  /* 0x00000000009c7919 */ /* 0x000e620000002100 */
[----:B------:R-:W2:Y:S01]  /*0be0*/  LDCU.128 UR12, c[0x0][0x380] ;  /* 0x00007000ff0c77ac */ /* 0x000ea20008000c00 */
[----:B0-----:R-:W3:Y:S01]  /*0bf0*/  S2R R136, SR_TID.Y ;  /* 0x0000000000887919 */ /* 0x001ee20000002200 */
[----:B-1----:R-:W-:Y:S02]  /*0c00*/  IMAD.SHL.U32 R156, R156, 0x10, RZ ;  /* 0x000000109c9c7824 */ /* 0x002fe400078e00ff */
[----:B---3--:R-:W-:-:S05]  /*0c10*/  IMAD.SHL.U32 R133, R136, 0x1000, RZ ;  /* 0x0000100088857824 */ /* 0x008fca00078e00ff */
[----:B------:R-:W-:-:S05]  /*0c20*/  LOP3.LUT R156, R156, R133, RZ, 0xfc, !PT ;  /* 0x000000859c9c7212 */ /* 0x000fca00078efcff */
[----:B------:R-:W-:-:S04]  /*0c30*/  IMAD R157, R136, 0xff000, R156 ;  /* 0x000ff000889d7824 */ /* 0x000fc800078e029c */
[----:B------:R-:W-:-:S04]  /*0c40*/  IMAD R132, R2, 0x400000, R157 ;  /* 0x0040000002847824 */ /* 0x000fc800078e029d */
[----:B------:R-:W-:Y:S01]  /*0c50*/  IMAD R132, R3, 0x400, R132 ;  /* 0x0000040003847824 */ /* 0x000fe200078e0284 */
[----:B------:R-:W-:Y:S04]  /*0c60*/  BAR.SYNC.DEFER_BLOCKING 0x0 ;  /* 0x0000000000007b1d */ /* 0x000fe80000010000 */
[----:B--2---:R-:W-:-:S04]  /*0c70*/  IADD3 R158, P0, PT, R132, UR12, RZ ;  /* 0x0000000c849e7c10 */ /* 0x004fc8000ff1e0ff */
[----:B------:R-:W-:-:S05]  /*0c80*/  LEA.HI.X.SX32 R159, R132, UR13, 0x1, P0 ;  /* 0x0000000d849f7c11 */ /* 0x000fca00080f0eff */
[----:B0-----:R-:W2:Y:S04]  /*0c90*/  LDG.E.128.CONSTANT R140, desc[UR10][R158.64] ;  /* 0x0000000a9e8c7981 */ /* 0x001ea8000c1e9d00 */
[----:B------:R-:W3:Y:S04]  /*0ca0*/  LDG.E.128.CONSTANT R132, desc[UR10][R158.64+0x40000] ;  /* 0x0400000a9e847981 */ /* 0x000ee8000c1e9d00 */
[----:B------:R-:W4:Y:S01]  /*0cb0*/  LDG.E.128.CONSTANT R152, desc[UR10][R158.64+0x200] ;  /* 0x0002000a9e987981 */ /* 0x000f22000c1e9d00 */
[----:B------:R-:W0:Y:S01]  /*0cc0*/  S2UR UR5, SR_CgaCtaId ;  /* 0x00000000000579c3 */ /* 0x000e220000008800 */
[C---:B------:R-:W-:Y:S01]  /*0cd0*/  IMAD R157, R136.reuse, -0xffc00, R157 ;  /* 0xfff00400889d7824 */ /* 0x040fe200078e029d */
[----:B------:R-:W-:Y:S01]  /*0ce0*/  UMOV UR4, 0x400 ;  /* 0x0000040000047882 */ /* 0x000fe20000000000 */
[----:B------:R-:W5:Y:S02]  /*0cf0*/  LDG.E.128.CONSTANT R160, desc[UR10][R158.64+0x40200] ;  /* 0x0402000a9ea07981 */ /* 0x000f64000c1e9d00 */
[----:B------:R-:W-:-:S04]  /*0d00*/  IMAD R137, R136, 0x3fc00, R157 ;  /* 0x0003fc0088897824 */ /* 0x000fc800078e029d */
[----:B------:R-:W-:-:S04]  /*0d10*/  IMAD R136, R0, 0x100000, R137 ;  /* 0x0010000000887824 */ /* 0x000fc800078e0289 */
[----:B------:R-:W-:Y:S02]  /*0d20*/  IMAD R144, R3, 0x400, R136 ;  /* 0x0000040003907824 */ /* 0x000fe400078e0288 */
[----:B------:R-:W5:Y:S03]  /*0d30*/  LDG.E.128.CONSTANT R136, desc[UR10][R158.64+0x80200] ;  /* 0x0802000a9e887981 */ /* 0x000f66000c1e9d00 */
[----:B------:R-:W-:Y:S01]  /*0d40*/  IADD3 R164, P0, PT, R144, UR14, RZ ;  /* 0x0000000e90a47c10 */ /* 0x000fe2000ff1e0ff */
[----:B0-----:R-:W-:-:S03]  /*0d50*/  ULEA UR6, UR5, UR4, 0x18 ;  /* 0x0000000405067291 */ /* 0x001fc6000f8ec0ff */
[----:B------:R-:W-:Y:S02]  /*0d60*/  LEA.HI.X.SX32 R165, R144, UR15, 0x1, P0 ;  /* 0x0000000f90a57c11 */ /* 0x000fe400080f0eff */
[----:B------:R-:W5:Y:S04]  /*0d70*/  LDG.E.128.CONSTANT R144, desc[UR10][R158.64+0xc0200] ;  /* 0x0c02000a9e907981 */ /* 0x000f68000c1e9d00 */
[----:B------:R-:W5:Y:S04]  /*0d80*/  LDG.E.128.CONSTANT R148, desc[UR10][R164.64] ;  /* 0x0000000aa4947981 */ /* 0x000f68000c1e9d00 */
[----:B--2---:R0:W-:Y:S04]  /*0d90*/  STS.128 [R156+UR6], R140 ;  /* 0x0000008c9c007988 */ /* 0x0041e80008000c06 */
[----:B---3--:R1:W-:Y:S04]  /*0da0*/  STS.128 [R156+UR6+0x400], R132 ;  /* 0x000400849c007988 */ /* 0x0083e80008000c06 */
[----:B----4-:R2:W-:Y:S04]  /*0db0*/  STS.128 [R156+UR6+0x200], R152 ;  /* 0x000200989c007988 */ /* 0x0105e80008000c06 */
[----:B0-----:R-:W3:Y:S04]  /*0dc0*/  LDG.E.128.CONSTANT R140, desc[UR10][R158.64+0xc0000] ;  /* 0x0c00000a9e8c7981 */ /* 0x001ee8000c1e9d00 */
[----:B-1----:R-:W4:Y:S04]  /*0dd0*/  LDG.E.128.CONSTANT R132, desc[UR10][R158.64+0x80000] ;  /* 0x0800000a9e847981 */ /* 0x002f28000c1e9d00 */
[----:B--2---:R-:W2:Y:S01]  /*0de0*/  LDG.E.128.CONSTANT R152, desc[UR10][R164.64+0x200] ;  /* 0x0002000aa4987981 */ /* 0x004ea2000c1e9d00 */
[----:B------:R-:W-:-:S04]  /*0df0*/  UIADD3 UR4, UPT, UPT, UR4, 0x4000, URZ ;  /* 0x0000400004047890 */ /* 0x000fc8000fffe0ff */
[----:B------:R-:W-:Y:S01]  /*0e00*/  ULEA UR4, UR5, UR4, 0x18 ;  /* 0x0000000405047291 */ /* 0x000fe2000f8ec0ff */
[----:B-----5:R0:W-:Y:S04]  /*0e10*/  STS.128 [R156+UR6+0x600], R160 ;  /* 0x000600a09c007988 */ /* 0x0201e80008000c06 */
[----:B------:R0:W-:Y:S04]  /*0e20*/  STS.128 [R156+UR6+0xa00], R136 ;  /* 0x000a00889c007988 */ /* 0x0001e80008000c06 */
[----:B------:R0:W-:Y:S01]  /*0e30*/  STS.128 [R156+UR6+0xe00], R144 ;  /* 0x000e00909c007988 */ /* 0x0001e20008000c06 */
[----:B------:R-:W-:-:S05]  /*0e40*/  VIADD R3, R3, 0x1 ;  /* 0x0000000103037836 */ /* 0x000fca0000000000 */
[----:B------:R-:W-:Y:S01]  /*0e50*/  ISETP.NE.AND P0, PT, R3, 0x100, PT ;  /* 0x000001000300780c */ /* 0x000fe20003f05270 */
[----:B---3--:R0:W-:Y:S04]  /*0e60*/  STS.128 [R156+UR6+0xc00], R140 ;  /* 0x000c008c9c007988 */ /* 0x0081e80008000c06 */
[----:B----4-:R0:W-:Y:S04]  /*0e70*/  STS.128 [R156+UR6+0x800], R132 ;  /* 0x000800849c007988 */ /* 0x0101e80008000c06 */
[----:B------:R0:W-:Y:S04]  /*0e80*/  STS.128 [R157+UR4], R148 ;  /* 0x000000949d007988 */ /* 0x0001e80008000c04 */
[----:B--2---:R0:W-:Y:S01]  /*0e90*/  STS.128 [R157+UR4+0x200], R152 ;  /* 0x000200989d007988 */ /* 0x0041e20008000c04 */
[----:B------:R-:W-:Y:S01]  /*0ea0*/  UMOV UR4, URZ ;  /* 0x000000ff00047c82 */ /* 0x000fe20008000000 */
[----:B------:R-:W-:Y:S06]  /*0eb0*/  BAR.SYNC.DEFER_BLOCKING 0x0 ;  /* 0x0000000000007b1d */ /* 0x000fec0000010000 */
.L_x_7:
[----:B0-----:R-:W0:Y:S01]  /*0ec0*/  S2R R133, SR_LANEID ;  /* 0x0000000000857919 */ /* 0x001e220000000000 */
[----:B------:R-:W1:Y:S01]  /*0ed0*/  S2UR UR7, SR_CgaCtaId ;  /* 0x00000000000779c3 */ /* 0x000e620000008800 */
[----:B------:R-:W-:Y:S01]  /*0ee0*/  UMOV UR6, 0x400 ;  /* 0x0000040000067882 */ /* 0x000fe20000000000 */
[----:B------:R-:W-:Y:S01]  /*0ef0*/  USHF.L.U32 UR5, UR4, 0x8, URZ ;  /* 0x0000000804057899 */ /* 0x000fe200080006ff */
[----:B------:R-:W2:Y:S01]  /*0f00*/  S2R R132, SR_TID.Y ;  /* 0x0000000000847919 */ /* 0x000ea20000002200 */
[----:B------:R-:W-:-:S04]  /*0f10*/  UIADD3 UR4, UPT, UPT, UR4, 0x1, URZ ;  /* 0x0000000104047890 */ /* 0x000fc8000fffe0ff */
[----:B------:R-:W-:Y:S02]  /*0f20*/  UISETP.NE.AND UP0, UPT, UR4, 0x4, UPT ;  /* 0x000000040400788c */ /* 0x000fe4000bf05270 */
[----:B-1----:R-:W-:Y:S02]  /*0f30*/  ULEA UR8, UR7, UR6, 0x18 ;  /* 0x0000000607087291 */ /* 0x002fe4000f8ec0ff */
[----:B------:R-:W-:-:S04]  /*0f40*/  UIADD3 UR6, UPT, UPT, UR6, 0x4000, URZ ;  /* 0x0000400006067890 */ /* 0x000fc8000fffe0ff */
[----:B------:R-:W-:Y:S01]  /*0f50*/  ULEA UR6, UR7, UR6, 0x18 ;  /* 0x0000000607067291 */ /* 0x000fe2000f8ec0ff */
[----:B0-----:R-:W-:-:S04]  /*0f60*/  LOP3.LUT R133, R133, 0xf, RZ, 0xc0, !PT ;  /* 0x0000000f85857812 */ /* 0x001fc800078ec0ff */
[----:B------:R-:W-:Y:S02]  /*0f70*/  SHF.R.U32.HI R134, RZ, 0x3, R133 ;  /* 0x00000003ff867819 */ /* 0x000fe40000011685 */
[----:B------:R-:W-:Y:S02]  /*0f80*/  LOP3.LUT R133, R133, 0x7, RZ, 0xc0, !PT ;  /* 0x0000000785857812 */ /* 0x000fe400078ec0ff */
[----:B--2---:R-:W-:Y:S01]  /*0f90*/  LEA R132, R132, UR5, 0xc ;  /* 0x0000000584847c11 */ /* 0x004fe2000f8e60ff */
[----:B------:R-:W-:Y:S02]  /*0fa0*/  UIADD3 UR5, UPT, UPT, UR6, UR5, URZ ;  /* 0x0000000506057290 */ /* 0x000fe4000fffe0ff */
[----:B------:R-:W-:Y:S02]  /*0fb0*/  IMAD R135, R134, 0x8, R133 ;  /* 0x0000000886877824 */ /* 0x000fe400078e0285 */
[----:B------:R-:W-:Y:S01]  /*0fc0*/  VIADD R132, R132, UR8 ;  /* 0x0000000884847c36 */ /* 0x000fe20008000000 */
[----:B------:R-:W-:-:S02]  /*0fd0*/  UIADD3 UR6, UPT, UPT, UR5, 0x400, URZ ;  /* 0x0000040005067890 */ /* 0x000fc4000fffe0ff */
[----:B------:R-:W-:Y:S02]  /*0fe0*/  UIADD3 UR7, UPT, UPT, UR5, 0x800, URZ ;  /* 0x0000080005077890 */ /* 0x000fe4000fffe0ff */
[C---:B------:R-:W-:Y:S01]  /*0ff0*/  LEA R142, R135.reuse, UR5, 0x4 ;  /* 0x00000005878e7c11 */ /* 0x040fe2000f8e20ff */
[----:B------:R-:W-:Y:S01]  /*1000*/  UIADD3 UR5, UPT, UPT, UR5, 0xc00, URZ ;  /* 0x00000c0005057890 */ /* 0x000fe2000fffe0ff */
[C---:B------:R-:W-:Y:S01]  /*1010*/  VIADD R134, R132.reuse, 0x400 ;  /* 0x0000040084867836 */ /* 0x040fe20000000000 */
[C---:B------:R-:W-:Y:S01]  /*1020*/  LEA R144, R135.reuse, UR6, 0x4 ;  /* 0x0000000687907c11 */ /* 0x040fe2000f8e20ff */
[C---:B------:R-:W-:Y:S01]  /*1030*/  VIADD R136, R132.reuse, 0x800 ;  /* 0x0000080084887836 */ /* 0x040fe20000000000 */
[C---:B------:R-:W-:Y:S01]  /*1040*/  LEA R146, R135.reuse, UR7, 0x4 ;  /* 0x0000000787927c11 */ /* 0x040fe2000f8e20ff */
[----:B------:R-:W-:Y:S01]  /*1050*/  VIADD R140, R132, 0xc00 ;  /* 0x00000c00848c7836 */ /* 0x000fe20000000000 */
[----:B------:R-:W-:Y:S01]  /*1060*/  LDSM.16.M88.2 R142, [R142] ;  /* 0x000000008e8e783b */ /* 0x000fe20000000100 */
[----:B------:R-:W-:-:S02]  /*1070*/  IMAD R134, R135, 0x10, R134 ;  /* 0x0000001087867824 */ /* 0x000fc400078e0286 */
[C---:B------:R-:W-:Y:S01]  /*1080*/  IMAD R138, R135.reuse, 0x10, R136 ;  /* 0x00000010878a7824 */ /* 0x040fe200078e0288 */
[----:B------:R-:W-:Y:S01]  /*1090*/  LDSM.16.M88.2 R144, [R144] ;  /* 0x000000009090783b */ /* 0x000fe20000000100 */
[C---:B------:R-:W-:Y:S02]  /*10a0*/  IMAD R132, R135.reuse, 0x10, R132 ;  /* 0x0000001087847824 */ /* 0x040fe400078e0284 */
[C---:B------:R-:W-:Y:S01]  /*10b0*/  IMAD R140, R135.reuse, 0x10, R140 ;  /* 0x00000010878c7824 */ /* 0x040fe200078e028c */
[----:B------:R-:W-:Y:S01]  /*10c0*/  LEA R135, R135, UR5, 0x4 ;  /* 0x0000000587877c11 */ /* 0x000fe2000f8e20ff */
[----:B------:R-:W0:Y:S04]  /*10d0*/  LDSM.16.M88.2 R138, [R138] ;  /* 0x000000008a8a783b */ /* 0x000e280000000100 */
[----:B------:R-:W1:Y:S04]  /*10e0*/  LDSM.16.M88.2 R132, [R132] ;  /* 0x000000008484783b */ /* 0x000e680000000100 */
[----:B------:R-:W2:Y:S04]  /*10f0*/  LDSM.16.M88.2 R140, [R140] ;  /* 0x000000008c8c783b */ /* 0x000ea80000000100 */
[----:B------:R-:W3:Y:S04]  /*1100*/  LDSM.16.M88.2 R146, [R146] ;  /* 0x000000009292783b */ /* 0x000ee80000000100 */
[----:B------:R-:W4:Y:S04]  /*1110*/  LDSM.16.M88.2 R148, [R135] ;  /* 0x000000008794783b */ /* 0x000f280000000100 */
[----:B------:R-:W5:Y:S01]  /*1120*/  LDSM.16.M88.2 R136, [R134] ;  /* 0x000000008688783b */ /* 0x000f620000000100 */
[-C--:B0-----:R-:W-:Y:S08]  /*1130*/  IMMA.16816.S8.S8 R48, R138.ROW, R142.reuse.COL, R48 ;  /* 0x0000008e8a307237 */ /* 0x081ff00000405430 */
[-C--:B-1----:R-:W-:Y:S08]  /*1140*/  IMMA.16816.S8.S8 R112, R132.ROW, R142.reuse.COL, R112 ;  /* 0x0000008e84707237 */ /* 0x082ff00000405470 */
[----:B--2---:R-:W-:Y:S08]  /*1150*/  IMMA.16816.S8.S8 R16, R140.ROW, R142.COL, R16 ;  /* 0x0000008e8c107237 */ /* 0x004ff00000405410 */
[-C--:B------:R-:W-:Y:S08]  /*1160*/  IMMA.16816.S8.S8 R108, R132.ROW, R143.reuse.COL, R108 ;  /* 0x0000008f846c7237 */ /* 0x080ff0000040546c */
[-C--:B------:R-:W-:Y:S08]  /*1170*/  IMMA.16816.S8.S8 R44, R138.ROW, R143.reuse.COL, R44 ;  /* 0x0000008f8a2c7237 */ /* 0x080ff0000040542c */
[----:B------:R-:W-:Y:S08]  /*1180*/  IMMA.16816.S8.S8 R12, R140.ROW, R143.COL, R12 ;  /* 0x0000008f8c0c7237 */ /* 0x000ff0000040540c */
[C---:B------:R-:W-:Y:S08]  /*1190*/  IMMA.16816.S8.S8 R104, R132.reuse.ROW, R144.COL, R104 ;  /* 0x0000009084687237 */ /* 0x040ff00000405468 */
[C---:B------:R-:W-:Y:S08]  /*11a0*/  IMMA.16816.S8.S8 R100, R132.reuse.ROW, R145.COL, R100 ;  /* 0x0000009184647237 */ /* 0x040ff00000405464 */
[C---:B---3--:R-:W-:Y:S08]  /*11b0*/  IMMA.16816.S8.S8 R96, R132.reuse.ROW, R146.COL, R96 ;  /* 0x0000009284607237 */ /* 0x048ff00000405460 */
[C---:B------:R-:W-:Y:S08]  /*11c0*/  IMMA.16816.S8.S8 R92, R132.reuse.ROW, R147.COL, R92 ;  /* 0x00000093845c7237 */ /* 0x040ff0000040545c */
[C---:B----4-:R-:W-:Y:S08]  /*11d0*/  IMMA.16816.S8.S8 R88, R132.reuse.ROW, R148.COL, R88 ;  /* 0x0000009484587237 */ /* 0x050ff00000405458 */
[----:B------:R-:W-:Y:S08]  /*11e0*/  IMMA.16816.S8.S8 R84, R132.ROW, R149.COL, R84 ;  /* 0x0000009584547237 */ /* 0x000ff00000405454 */
[C---:B------:R-:W-:Y:S08]  /*11f0*/  IMMA.16816.S8.S8 R40, R138.reuse.ROW, R144.COL, R40 ;  /* 0x000000908a287237 */ /* 0x040ff00000405428 */
[C---:B------:R-:W-:Y:S08]  /*1200*/  IMMA.16816.S8.S8 R36, R138.reuse.ROW, R145.COL, R36 ;  /* 0x000000918a247237 */ /* 0x040ff00000405424 */
[C---:B------:R-:W-:Y:S08]  /*1210*/  IMMA.16816.S8.S8 R32, R138.reuse.ROW, R146.COL, R32 ;  /* 0x000000928a207237 */ /* 0x040ff00000405420 */
[C---:B------:R-:W-:Y:S08]  /*1220*/  IMMA.16816.S8.S8 R28, R138.reuse.ROW, R147.COL, R28 ;  /* 0x000000938a1c7237 */ /* 0x040ff0000040541c */
[C---:B------:R-:W-:Y:S08]  /*1230*/  IMMA.16816.S8.S8 R24, R138.reuse.ROW, R148.COL, R24 ;  /* 0x000000948a187237 */ /* 0x040ff00000405418 */
[----:B------:R-:W-:Y:S08]  /*1240*/  IMMA.16816.S8.S8 R20, R138.ROW, R149.COL, R20 ;  /* 0x000000958a147237 */ /* 0x000ff00000405414 */
[C---:B------:R-:W-:Y:S08]  /*1250*/  IMMA.16816.S8.S8 R8, R140.reuse.ROW, R144.COL, R8 ;  /* 0x000000908c087237 */ /* 0x040ff00000405408 */
[C---:B------:R-:W-:Y:S08]  /*1260*/  IMMA.16816.S8.S8 R4, R140.reuse.ROW, R145.COL, R4 ;  /* 0x000000918c047237 */ /* 0x040ff00000405404 */
[C---:B------:R-:W-:Y:S08]  /*1270*/  IMMA.16816.S8.S8 R116, R140.reuse.ROW, R146.COL, R116 ;  /* 0x000000928c747237 */ /* 0x040ff00000405474 */
[C---:B------:R-:W-:Y:S08]  /*1280*/  IMMA.16816.S8.S8 R120, R140.reuse.ROW, R147.COL, R120 ;  /* 0x000000938c787237 */ /* 0x040ff00000405478 */
[C---:B------:R-:W-:Y:S08]  /*1290*/  IMMA.16816.S8.S8 R124, R140.reuse.ROW, R148.COL, R124 ;  /* 0x000000948c7c7237 */ /* 0x040ff0000040547c */
[----:B------:R-:W-:Y:S08]  /*12a0*/  IMMA.16816.S8.S8 R128, R140.ROW, R149.COL, R128 ;  /* 0x000000958c807237 */ /* 0x000ff00000405480 */
[C---:B-----5:R-:W-:Y:S08]  /*12b0*/  IMMA.16816.S8.S8 R80, R136.reuse.ROW, R142.COL, R80 ;  /* 0x0000008e88507237 */ /* 0x060ff00000405450 */
[C---:B------:R-:W-:Y:S08]  /*12c0*/  IMMA.16816.S8.S8 R76, R136.reuse.ROW, R143.COL, R76 ;  /* 0x0000008f884c7237 */ /* 0x040ff0000040544c */
[C---:B------:R-:W-:Y:S08]  /*12d0*/  IMMA.16816.S8.S8 R72, R136.reuse.ROW, R144.COL, R72 ;  /* 0x0000009088487237 */ /* 0x040ff00000405448 */
[C---:B------:R-:W-:Y:S08]  /*12e0*/  IMMA.16816.S8.S8 R68, R136.reuse.ROW, R145.COL, R68 ;  /* 0x0000009188447237 */ /* 0x040ff00000405444 */
[C---:B------:R-:W-:Y:S08]  /*12f0*/  IMMA.16816.S8.S8 R64, R136.reuse.ROW, R146.COL, R64 ;  /* 0x0000009288407237 */ /* 0x040ff00000405440 */
[C---:B------:R-:W-:Y:S08]  /*1300*/  IMMA.16816.S8.S8 R60, R136.reuse.ROW, R147.COL, R60 ;  /* 0x00000093883c7237 */ /* 0x040ff0000040543c */
[C---:B------:R-:W-:Y:S08]  /*1310*/  IMMA.16816.S8.S8 R56, R136.reuse.ROW, R148.COL, R56 ;  /* 0x0000009488387237 */ /* 0x040ff00000405438 */
[----:B------:R-:W-:Y:S01]  /*1320*/  IMMA.16816.S8.S8 R52, R136.ROW, R149.COL, R52 ;  /* 0x0000009588347237 */ /* 0x000fe20000405434 */
[----:B------:R-:W-:-:S15]  /*1330*/  IMAD.MOV.U32 R137, RZ, RZ, RZ ;  /* 0x000000ffff897224 */ /* 0x000fde00078e00ff */
[----:B------:R-:W-:-:S04]  /*1340*/  NOP ;  /* 0x0000000000007918 */ /* 0x000fc80000000000 */
.L_x_6:
[----:B0-----:R-:W0:Y:S01]  /*1350*/  LDC.64 R132, c[0x0][0x390] ;  /* 0x0000e400ff847b82 */ /* 0x001e220000000a00 */
[----:B------:R-:W-:-:S04]  /*1360*/  IMAD R139, R2, 0x100, R137 ;  /* 0x00000100028b7824 */ /* 0x000fc800078e0289 */
[----:B0-----:R-:W-:-:S05]  /*1370*/  IMAD.WIDE R134, R139, 0x4, R132 ;  /* 0x000000048b867825 */ /* 0x001fca00078e0284 */
[----:B------:R0:W5:Y:S01]  /*1380*/  LDG.E R136, desc[UR10][R134.64] ;  /* 0x0000000a86887981 */ /* 0x000162000c1e1900 */
[C---:B------:R-:W-:Y:S01]  /*1390*/  IMAD.SHL.U32 R138, R137.reuse, 0x4000, RZ ;  /* 0x00004000898a7824 */ /* 0x040fe200078e00ff */
[----:B------:R-:W-:Y:S01]  /*13a0*/  UMOV UR8, 0x20 ;  /* 0x0000002000087882 */ /* 0x000fe20000000000 */
[----:B------:R-:W-:-:S03]  /*13b0*/  IMAD.SHL.U32 R140, R137, 0x10, RZ ;  /* 0x00000010898c7824 */ /* 0x000fc600078e00ff */
[----:B------:R-:W-:Y:S01]  /*13c0*/  LOP3.LUT R141, R138, 0x3c0000, RZ, 0xc0, !PT ;  /* 0x003c00008a8d7812 */ /* 0x000fe200078ec0ff */
[----:B------:R-:W-:Y:S01]  /*13d0*/  IMAD.MOV.U32 R138, RZ, RZ, 0x4 ;  /* 0x00000004ff8a7424 */ /* 0x000fe200078e00ff */
[----:B------:R-:W-:-:S03]  /*13e0*/  LOP3.LUT R140, R140, 0xf0, RZ, 0xc0, !PT ;  /* 0x000000f08c8c7812 */ /* 0x000fc600078ec0ff */
[----:B------:R-:W-:-:S04]  /*13f0*/  IMAD R141, R2, 0x400000, R141 ;  /* 0x00400000028d7824 */ /* 0x000fc800078e028d */
[----:B0-----:R-:W-:-:S07]  /*1400*/  IMAD.IADD R144, R141, 0x1, R140 ;  /* 0x000000018d907824 */ /* 0x001fce00078e028c */
.L_x_5:
[----:B------:R-:W0:Y:S01]  /*1410*/  LDC.64 R134, c[0x0][0x380] ;  /* 0x0000e000ff867b82 */ /* 0x000e220000000a00 */
[----:B------:R-:W-:Y:S01]  /*1420*/  UIADD3 UR5, UPT, UPT, UR8, -0x20, URZ ;  /* 0xffffffe008057890 */ /* 0x000fe2000fffe0ff */
[C---:B------:R-:W-:Y:S01]  /*1430*/  VIADD R140, R138.reuse, 0xfffffffc ;  /* 0xfffffffc8a8c7836 */ /* 0x040fe20000000000 */
[----:B------:R-:W-:Y:S01]  /*1440*/  UIADD3 UR6, UPT, UPT, UR8, -0x10, URZ ;  /* 0xfffffff008067890 */ /* 0x000fe2000fffe0ff */
[C---:B------:R-:W-:Y:S01]  /*1450*/  VIADD R142, R138.reuse, 0xfffffffd ;  /* 0xfffffffd8a8e7836 */ /* 0x040fe20000000000 */
[----:B------:R-:W-:Y:S01]  /*1460*/  ULOP3.LUT UR5, UR5, 0x3ff00, URZ, 0xc0, !UPT ;  /* 0x0003ff0005057892 */ /* 0x000fe2000f8ec0ff */
[----:B------:R-:W-:Y:S01]  /*1470*/  VIADD R145, R138, 0xfffffffe ;  /* 0xfffffffe8a917836 */ /* 0x000fe20000000000 */
[----:B------:R-:W-:Y:S01]  /*1480*/  LOP3.LUT R141, R140, 0x8, RZ, 0xc0, !PT ;  /* 0x000000088c8d7812 */ /* 0x000fe200078ec0ff */
[----:B------:R-:W-:Y:S01]  /*1490*/  UIADD3 UR7, UPT, UPT, UR8, 0x20, URZ ;  /* 0x0000002008077890 */ /* 0x000fe2000fffe0ff */
[----:B------:R-:W-:Y:S01]  /*14a0*/  LOP3.LUT R143, R142, 0x9, RZ, 0xc0, !PT ;  /* 0x000000098e8f7812 */ /* 0x000fe200078ec0ff */
[----:B------:R-:W-:Y:S01]  /*14b0*/  ULOP3.LUT UR6, UR6, 0x3ff00, URZ, 0xc0, !UPT ;  /* 0x0003ff0006067892 */ /* 0x000fe2000f8ec0ff */
[----:B------:R-:W-:Y:S01]  /*14c0*/  IADD3 R141, PT, PT, R144, UR5, R141 ;  /* 0x00000005908d7c10 */ /* 0x000fe2000fffe08d */
[----:B------:R-:W-:Y:S01]  /*14d0*/  ULOP3.LUT UR9, UR8, 0x3ff00, URZ, 0xc0, !UPT ;  /* 0x0003ff0008097892 */ /* 0x000fe2000f8ec0ff */
[----:B------:R-:W-:Y:S01]  /*14e0*/  LOP3.LUT R145, R145, 0xa, RZ, 0xc0, !PT ;  /* 0x0000000a91917812 */ /* 0x000fe200078ec0ff */
[----:B------:R-:W-:Y:S01]  /*14f0*/  ULOP3.LUT UR7, UR7, 0x3ff00, URZ, 0xc0, !UPT ;  /* 0x0003ff0007077892 */ /* 0x000fe2000f8ec0ff */
[----:B------:R-:W-:-:S02]  /*1500*/  LOP3.LUT R147, R138, 0xc, RZ, 0xc0, !PT ;  /* 0x0000000c8a937812 */ /* 0x000fc400078ec0ff */
[C---:B------:R-:W-:Y:S02]  /*1510*/  IADD3 R143, PT, PT, R144.reuse, UR6, R143 ;  /* 0x00000006908f7c10 */ /* 0x040fe4000fffe08f */
[C---:B------:R-:W-:Y:S02]  /*1520*/  IADD3 R145, PT, PT, R144.reuse, UR9, R145 ;  /* 0x0000000990917c10 */ /* 0x040fe4000fffe091 */
[----:B------:R-:W-:Y:S02]  /*1530*/  IADD3 R148, PT, PT, R144, UR7, R147 ;  /* 0x0000000790947c10 */ /* 0x000fe4000fffe093 */
[-C--:B0-----:R-:W-:Y:S02]  /*1540*/  IADD3 R146, P1, PT, R141, R134.reuse, RZ ;  /* 0x000000868d927210 */ /* 0x081fe40007f3e0ff */
[----:B------:R-:W-:Y:S02]  /*1550*/  IADD3 R140, P2, PT, R143, R134, RZ ;  /* 0x000000868f8c7210 */ /* 0x000fe40007f5e0ff */
[----:B------:R-:W-:-:S02]  /*1560*/  LEA.HI.X.SX32 R147, R141, R135, 0x1, P1 ;  /* 0x000000878d937211 */ /* 0x000fc400008f0eff */
[-C--:B------:R-:W-:Y:S02]  /*1570*/  IADD3 R142, P3, PT, R145, R134.reuse, RZ ;  /* 0x00000086918e7210 */ /* 0x080fe40007f7e0ff */
[-C--:B------:R-:W-:Y:S01]  /*1580*/  LEA.HI.X.SX32 R141, R143, R135.reuse, 0x1, P2 ;  /* 0x000000878f8d7211 */ /* 0x080fe200010f0eff */
[----:B------:R-:W2:Y:S01]  /*1590*/  LDG.E.U8.CONSTANT R146, desc[UR10][R146.64] ;  /* 0x0000000a92927981 */ /* 0x000ea2000c1e9100 */
[C---:B------:R-:W-:Y:S02]  /*15a0*/  IADD3 R134, P4, PT, R148.reuse, R134, RZ ;  /* 0x0000008694867210 */ /* 0x040fe40007f9e0ff */
[-C--:B------:R-:W-:Y:S01]  /*15b0*/  LEA.HI.X.SX32 R143, R145, R135.reuse, 0x1, P3 ;  /* 0x00000087918f7211 */ /* 0x080fe200018f0eff */
[----:B------:R-:W3:Y:S01]  /*15c0*/  LDG.E.U8.CONSTANT R149, desc[UR10][R140.64+0x2] ;  /* 0x0000020a8c957981 */ /* 0x000ee2000c1e9100 */
[----:B------:R-:W-:-:S03]  /*15d0*/  LEA.HI.X.SX32 R135, R148, R135, 0x1, P4 ;  /* 0x0000008794877211 */ /* 0x000fc600020f0eff */
[----:B------:R-:W4:Y:S04]  /*15e0*/  LDG.E.U8.CONSTANT R145, desc[UR10][R140.64] ;  /* 0x0000000a8c917981 */ /* 0x000f28000c1e9100 */
[----:B------:R-:W3:Y:S04]  /*15f0*/  LDG.E.U8.CONSTANT R148, desc[UR10][R142.64] ;  /* 0x0000000a8e947981 */ /* 0x000ee8000c1e9100 */
[----:B------:R-:W3:Y:S04]  /*1600*/  LDG.E.U8.CONSTANT R134, desc[UR10][R134.64] ;  /* 0x0000000a86867981 */ /* 0x000ee8000c1e9100 */
[----:B------:R-:W3:Y:S04]  /*1610*/  LDG.E.U8.CONSTANT R150, desc[UR10][R140.64+0x4] ;  /* 0x0000040a8c967981 */ /* 0x000ee8000c1e9100 */
[----:B------:R-:W3:Y:S04]  /*1620*/  LDG.E.U8.CONSTANT R151, desc[UR10][R142.64+0x4] ;  /* 0x0000040a8e977981 */ /* 0x000ee8000c1e9100 */
[----:B------:R0:W3:Y:S01]  /*1630*/  LDG.E.U8.CONSTANT R152, desc[UR10][R140.64+0x6] ;  /* 0x0000060a8c987981 */ /* 0x0000e2000c1e9100 */
[C---:B------:R-:W-:Y:S01]  /*1640*/  ISETP.NE.AND P1, PT, R138.reuse, 0x4, PT ;  /* 0x000000048a00780c */ /* 0x040fe20003f25270 */
[----:B------:R-:W-:-:S05]  /*1650*/  VIADD R138, R138, 0x8 ;  /* 0x000000088a8a7836 */ /* 0x000fca0000000000 */
[----:B------:R-:W-:Y:S02]  /*1660*/  ISETP.NE.AND P2, PT, R138, 0x4004, PT ;  /* 0x000040048a00780c */ /* 0x000fe40003f45270 */
[----:B-----5:R-:W-:Y:S01]  /*1670*/  SEL R136, R136, RZ, P1 ;  /* 0x000000ff88887207 */ /* 0x020fe20000800000 */
[----:B------:R-:W-:Y:S01]  /*1680*/  UIADD3 UR8, UPT, UPT, UR8, 0x80, URZ ;  /* 0x0000008008087890 */ /* 0x000fe2000fffe0ff */
[----:B--2---:R-:W-:Y:S02]  /*1690*/  PRMT R153, R146, 0x8880, RZ ;  /* 0x0000888092997816 */ /* 0x004fe400000000ff */
[----:B----4-:R-:W-:-:S03]  /*16a0*/  PRMT R146, R145, 0x8880, RZ ;  /* 0x0000888091927816 */ /* 0x010fc600000000ff */
[----:B------:R-:W-:Y:S01]  /*16b0*/  IMAD.MOV.U32 R145, RZ, RZ, R153 ;  /* 0x000000ffff917224 */ /* 0x000fe200078e0099 */
[----:B---3--:R-:W-:Y:S02]  /*16c0*/  PRMT R147, R148, 0x8880, RZ ;  /* 0x0000888094937816 */ /* 0x008fe400000000ff */
[----:B------:R-:W-:Y:S02]  /*16d0*/  PRMT R135, R134, 0x8880, RZ ;  /* 0x0000888086877816 */ /* 0x000fe400000000ff */
[----:B------:R-:W-:Y:S02]  /*16e0*/  PRMT R134, R149, 0x8880, RZ ;  /* 0x0000888095867816 */ /* 0x000fe400000000ff */
[----:B------:R-:W-:Y:S02]  /*16f0*/  IADD3 R145, PT, PT, R147, R145, R146 ;  /* 0x0000009193917210 */ /* 0x000fe40007ffe092 */
[----:B------:R-:W-:Y:S02]  /*1700*/  PRMT R150, R150, 0x8880, RZ ;  /* 0x0000888096967816 */ /* 0x000fe400000000ff */
[----:B------:R-:W-:-:S02]  /*1710*/  IADD3 R134, PT, PT, R135, R145, R134 ;  /* 0x0000009187867210 */ /* 0x000fc40007ffe086 */
[----:B0-----:R-:W-:Y:S01]  /*1720*/  PRMT R140, R151, 0x8880, RZ ;  /* 0x00008880978c7816 */ /* 0x001fe200000000ff */
[----:B------:R-:W-:Y:S01]  /*1730*/  IMAD.MOV.U32 R135, RZ, RZ, R150 ;  /* 0x000000ffff877224 */ /* 0x000fe200078e0096 */
[----:B------:R-:W-:-:S04]  /*1740*/  PRMT R141, R152, 0x8880, RZ ;  /* 0x00008880988d7816 */ /* 0x000fc800000000ff */
[----:B------:R-:W-:-:S05]  /*1750*/  IADD3 R134, PT, PT, R140, R134, R135 ;  /* 0x000000868c867210 */ /* 0x000fca0007ffe087 */
[----:B------:R-:W-:-:S04]  /*1760*/  IMAD.IADD R141, R134, 0x1, R141 ;  /* 0x00000001868d7824 */ /* 0x000fc800078e028d */
[----:B------:R-:W-:Y:S01]  /*1770*/  IMAD R136, R141, 0x4, R136 ;  /* 0x000000048d887824 */ /* 0x000fe200078e0288 */
[----:B------:R-:W-:Y:S06]  /*1780*/  @P2 BRA `(.L_x_5) ;  /* 0xfffffffc00202947 */ /* 0x000fec000383ffff */
[----:B------:R-:W-:Y:S02]  /*1790*/  VIADD R137, R137, 0x1 ;  /* 0x0000000189897836 */ /* 0x000fe40000000000 */
[----:B------:R-:W-:-:S03]  /*17a0*/  IMAD.WIDE R132, R139, 0x4, R132 ;  /* 0x000000048b847825 */ /* 0x000fc600078e0284 */
[----:B------:R-:W-:Y:S02]  /*17b0*/  ISETP.NE.AND P1, PT, R137, 0x100, PT ;  /* 0x000001008900780c */ /* 0x000fe40003f25270 */
[----:B------:R0:W-:Y:S11]  /*17c0*/  STG.E desc[UR10][R132.64], R136 ;  /* 0x0000008884007986 */ /* 0x0001f6000c10190a */
[----:B------:R-:W-:Y:S05]  /*17d0*/  @P1 BRA `(.L_x_6) ;  /* 0xfffffff800dc1947 */ /* 0x000fea000383ffff */
[----:B------:R-:W-:Y:S05]  /*17e0*/  BRA.U UP0, `(.L_x_7) ;  /* 0xfffffff500b47547 */ /* 0x000fea000b83ffff */
[----:B------:R-:W-:Y:S05]  /*17f0*/  @P0 BRA `(.L_x_8) ;  /* 0xfffffff000f40947 */ /* 0x000fea000383ffff */
[----:B------:R-:W1:Y:S01]  /*1800*/  S2R R3, SR_TID.Y ;  /* 0x0000000000037919 */ /* 0x000e620000002200 */
[----:B------:R-:W2:Y:S01]  /*1810*/  LDC.64 R134, c[0x0][0x398] ;  /* 0x0000e600ff867b82 */ /* 0x000ea20000000a00 */
[----:B0-----:R-:W0:Y:S01]  /*1820*/  S2R R133, SR_LANEID ;  /* 0x0000000000857919 */ /* 0x001e220000000000 */
[----:B-1----:R-:W-:-:S04]  /*1830*/  IMAD R3, R3, 0x4000, R0 ;  /* 0x0000400003037824 */ /* 0x002fc800078e0200 */
[----:B------:R-:W-:Y:S01]  /*1840*/  IMAD R3, R2, 0x10000, R3 ;  /* 0x0001000002037824 */ /* 0x000fe200078e0203 */
[----:B0-----:R-:W-:Y:S02]  /*1850*/  LOP3.LUT R2, R133, 0x3, RZ, 0xc0, !PT ;  /* 0x0000000385027812 */ /* 0x001fe400078ec0ff */
[----:B------:R-:W-:Y:S01]  /*1860*/  SHF.R.U32.HI R133, RZ, 0x2, R133 ;  /* 0x00000002ff857819 */ /* 0x000fe20000011685 */
[----:B------:R-:W-:Y:S02]  /*1870*/  IMAD.SHL.U32 R137, R3, 0x40, RZ ;  /* 0x0000004003897824 */ /* 0x000fe400078e00ff */
[----:B------:R-:W-:Y:S02]  /*1880*/  IMAD.MOV.U32 R3, RZ, RZ, RZ ;  /* 0x000000ffff037224 */ /* 0x000fe400078e00ff */
[----:B------:R-:W-:-:S04]  /*1890*/  IMAD.WIDE.U32 R132, R133, 0x2000, R2 ;  /* 0x0000200085847825 */ /* 0x000fc800078e0002 */
[----:B--2---:R-:W-:-:S03]  /*18a0*/  IMAD.WIDE R2, R137, 0x4, R134 ;  /* 0x0000000489027825 */ /* 0x004fc600078e0286 */
[----:B------:R-:W-:-:S04]  /*18b0*/  LEA R2, P0, R132, R2, 0x3 ;  /* 0x0000000284027211 */ /* 0x000fc800078018ff */
[----:B------:R-:W-:-:S05]  /*18c0*/  LEA.HI.X R3, R132, R3, R133, 0x3, P0 ;  /* 0x0000000384037211 */ /* 0x000fca00000f1c85 */
[----:B------:R-:W-:Y:S04]  /*18d0*/  STG.E.64 desc[UR10][R2.64], R112 ;  /* 0x0000007002007986 */ /* 0x000fe8000c101b0a */
        /* <DEDUP_REMOVED lines=62> */
[----:B------:R-:W-:Y:S01]  /*1cc0*/  STG.E.64 desc[UR10][R2.64+0x3800e0], R130 ;  /* 0x3800e08202007986 */ /* 0x000fe2000c101b0a */
[----:B------:R-:W-:Y:S05]  /*1cd0*/  EXIT ;  /* 0x000000000000794d */ /* 0x000fea0003800000 */
.L_x_9:
        /* <DEDUP_REMOVED lines=10> */
.L_x_12:


//--------------------- .nv.shared.reserved.0     --------------------------
	.section	.nv.shared.reserved.0,"aw",@nobits
	.weak		__nv_reservedSMEM_offset_0_alias
	.size		__nv_reservedSMEM_offset_0_alias, 0, 64
	.other		__nv_reservedSMEM_offset_0_alias,@"STO_CUDA_RESERVED_SHARED STV_DEFAULT"
__nv_reservedSMEM_offset_0_alias:
	.zero		0
	.zero		64


//--------------------- .nv.shared.main_kernel2   --------------------------
	.section	.nv.shared.main_kernel2,"aw",@nobits
	.sectionflags	@""
.nv.shared.main_kernel2:
	.zero		21504


//--------------------- .nv.constant0.main_kernel1 --------------------------
	.section	.nv.constant0.main_kernel1,"a",@progbits
	.sectionflags	@""
	.align	4
.nv.constant0.main_kernel1:
	.zero		912


//--------------------- .nv.constant0.main_kernel0 --------------------------
	.section	.nv.constant0.main_kernel0,"a",@progbits
	.sectionflags	@""
	.align	4
.nv.constant0.main_kernel0:
	.zero		912


//--------------------- .nv.constant0.main_kernel2 --------------------------
	.section	.nv.constant0.main_kernel2,"a",@progbits
	.sectionflags	@""
	.align	4
.nv.constant0.main_kernel2:
	.zero		928


//--------------------- SYMBOLS --------------------------

	.type		.nv.reservedSmem.offset0,@object
	.size		.nv.reservedSmem.offset0,0x4
	.type		.nv.reservedSmem.cap,@object
	.size		.nv.reservedSmem.cap,0x4
